// auto-generated by cutlass_sweep.gemm — config: {"arch": "sm_100", "cluster_m": 1, "cluster_n": 1, "dtype": "e5m2", "stages": 5, "tile_k": 128, "tile_m": 64, "tile_n": 64}
#include "cutlass/cutlass.h"
#include "cutlass/gemm/collective/collective_builder.hpp"
#include "cutlass/gemm/device/gemm_universal_adapter.h"
#include "cutlass/gemm/kernel/gemm_universal.hpp"
#include "cutlass/epilogue/collective/collective_builder.hpp"

using ElemA = cutlass::float_e5m2_t;
using ElemB = cutlass::float_e5m2_t;
using ElemCD = cutlass::float_e5m2_t;
using Acc  = float;
using TileShape    = cute::Shape<cute::_64, cute::_64, cute::_128>;
using ClusterShape = cute::Shape<cute::_1, cute::_1, cute::_1>;

using CollectiveEpilogue = typename cutlass::epilogue::collective::CollectiveBuilder<
    cutlass::arch::Sm100, cutlass::arch::OpClassTensorOp,
    TileShape, ClusterShape,
    cutlass::epilogue::collective::EpilogueTileAuto,
    Acc, Acc,
    ElemCD, cutlass::layout::RowMajor, 128 / cutlass::sizeof_bits<ElemCD>::value,
    ElemCD, cutlass::layout::RowMajor, 128 / cutlass::sizeof_bits<ElemCD>::value,
    cutlass::epilogue::collective::EpilogueScheduleAuto
  >::CollectiveOp;

using CollectiveMainloop = typename cutlass::gemm::collective::CollectiveBuilder<
    cutlass::arch::Sm100, cutlass::arch::OpClassTensorOp,
    ElemA, cutlass::layout::RowMajor, 128 / cutlass::sizeof_bits<ElemA>::value,
    ElemB, cutlass::layout::ColumnMajor, 128 / cutlass::sizeof_bits<ElemB>::value,
    Acc,
    TileShape, ClusterShape,
    cutlass::gemm::collective::StageCount<5>,
    cutlass::gemm::collective::KernelScheduleAuto
  >::CollectiveOp;

using GemmKernel = cutlass::gemm::kernel::GemmUniversal<
    cute::Shape<int,int,int,int>,
    CollectiveMainloop,
    CollectiveEpilogue
>;
using Gemm = cutlass::gemm::device::GemmUniversalAdapter<GemmKernel>;

// Force the device kernel symbol into the cubin without needing a host main.
auto* _anchor = &cutlass::device_kernel<GemmKernel>;


// ===== COMPILED SASS (sm_100a) =====

	.target	sm_100a

	.elftype	@"ET_EXEC"


//--------------------- .note.nv.tkinfo           --------------------------
	.section	.note.nv.tkinfo,"",@"SHT_NOTE"
	.sectionflags	@"SHF_NOTE_NV_TKINFO"
	.tkinfo
        /*0018*/ 	.word	0x00000002
        /*0030*/ 	.string	""
        /*0030*/ 	.string	"ptxas"
        /*0030*/ 	.string	"Cuda compilation tools, release 13.0, V13.0.88"
        /*0030*/ 	.string	"Build cuda_13.0.r13.0/compiler.36424714_0"
        /*0030*/ 	.string	"-arch sm_100a -m 64 "



//--------------------- .note.nv.cuinfo           --------------------------
	.section	.note.nv.cuinfo,"",@"SHT_NOTE"
	.sectionflags	@"SHF_NOTE_NV_CUINFO"
        /*0018*/ 	.short	0x0002
        /*001a*/ 	.short	0x0064
        /*001c*/ 	.short	0x0082
	.zero		2


//--------------------- .nv.info                  --------------------------
	.section	.nv.info,"",@"SHT_CUDA_INFO"
	.align	4


	//----- nvinfo : EIATTR_REGCOUNT
	.align		4
        /*0000*/ 	.byte	0x04, 0x2f
        /*0002*/ 	.short	(.L_19 - .L_18)
	.align		4
.L_18:
        /*0004*/ 	.word	index@(_ZN7cutlass13device_kernelINS_4gemm6kernel13GemmUniversalIN4cute5tupleIJiiiiEEENS1_10collective13CollectiveMmaINS1_35MainloopSm100TmaUmmaWarpSpecializedILi5ELi2ELi4ENS5_IJNS4_1CILi1EEESB_SB_EEEEENS5_IJNSA_ILi64EEESE_NSA_ILi128EEEEEENS_12float_e5m2_tENS5_IJlSB_lEEESH_SI_NS4_8TiledMMAINS4_8MMA_AtomIJNS4_10MMA_TraitsINS4_19SM100_MMA_F8F6F4_SSEJSH_SH_fSE_SE_NS4_17integral_constantINS4_4UMMA5MajorELSP_0EEESQ_NSN_INSO_7ScaleInELSR_0EEESS_EEEEEENS4_6LayoutISC_NS5_IJNSA_ILi0EEESW_SW_EEEEENS5_IJNS4_10UnderscoreESZ_SZ_EEEEENS4_13SM90_TMA_LOADENS4_14ComposedLayoutINS4_7SwizzleILi3ELi4ELi3EEENS4_18smem_ptr_flag_bitsILi8EEENSV_INS5_IJNSA_ILi8EEESF_EEENS5_IJSF_SB_EEEEEEEvNS4_8identityES12_S1C_vS1D_EENS_8epilogue10collective18CollectiveEpilogueINS1F_23Sm100TmaWarpSpecializedILi1ELi1ELi32ELb0ELb0EEEJSG_NS5_IJNSV_ISE_SB_EES1K_EEESH_SI_SH_SI_NS1F_6fusion15FusionCallbacksIS1J_NS1M_17LinearCombinationISH_fSH_fLNS_15FloatRoundStyleE2EEESG_S1L_JEEENS4_5SM1004TMEM4LOAD26SM100_TMEM_LOAD_16dp32b32xES12_NS13_INS14_ILi2ELi4ELi3EEES17_NSV_INS5_IJS18_SE_EEENS5_IJSE_SB_EEEEEEENS4_39AutoVectorizingCopyWithAssumedAlignmentILi128EEENS4_14SM90_TMA_STOREES20_S22_S22_EEEvvEEEEvNT_6ParamsE)
        /*0008*/ 	.word	0x00000078


	//----- nvinfo : EIATTR_FRAME_SIZE
	.align		4
.L_19:
        /*000c*/ 	.byte	0x04, 0x11
        /*000e*/ 	.short	(.L_21 - .L_20)
	.align		4
.L_20:
        /*0010*/ 	.word	index@($__internal_2_$__cuda_sm10x_tcgen05_guardrail_trap_unallocated_columns_being_dealloced)
        /*0014*/ 	.word	0x00000000


	//----- nvinfo : EIATTR_FRAME_SIZE
	.align		4
.L_21:
        /*0018*/ 	.byte	0x04, 0x11
        /*001a*/ 	.short	(.L_23 - .L_22)
	.align		4
.L_22:
        /*001c*/ 	.word	index@($__internal_1_$__cuda_sm10x_tcgen05_guardrail_trap_phase_invalid_during_alloc)
        /*0020*/ 	.word	0x00000000


	//----- nvinfo : EIATTR_FRAME_SIZE
	.align		4
.L_23:
        /*0024*/ 	.byte	0x04, 0x11
        /*0026*/ 	.short	(.L_25 - .L_24)
	.align		4
.L_24:
        /*0028*/ 	.word	index@($__internal_0_$__cuda_sm10x_tcgen05_guardrail_trap_col_being_dealloced_not_returned_by_alloc)
        /*002c*/ 	.word	0x00000000


	//----- nvinfo : EIATTR_FRAME_SIZE
	.align		4
.L_25:
        /*0030*/ 	.byte	0x04, 0x11
        /*0032*/ 	.short	(.L_27 - .L_26)
	.align		4
.L_26:
        /*0034*/ 	.word	index@(_ZN7cutlass13device_kernelINS_4gemm6kernel13GemmUniversalIN4cute5tupleIJiiiiEEENS1_10collective13CollectiveMmaINS1_35MainloopSm100TmaUmmaWarpSpecializedILi5ELi2ELi4ENS5_IJNS4_1CILi1EEESB_SB_EEEEENS5_IJNSA_ILi64EEESE_NSA_ILi128EEEEEENS_12float_e5m2_tENS5_IJlSB_lEEESH_SI_NS4_8TiledMMAINS4_8MMA_AtomIJNS4_10MMA_TraitsINS4_19SM100_MMA_F8F6F4_SSEJSH_SH_fSE_SE_NS4_17integral_constantINS4_4UMMA5MajorELSP_0EEESQ_NSN_INSO_7ScaleInELSR_0EEESS_EEEEEENS4_6LayoutISC_NS5_IJNSA_ILi0EEESW_SW_EEEEENS5_IJNS4_10UnderscoreESZ_SZ_EEEEENS4_13SM90_TMA_LOADENS4_14ComposedLayoutINS4_7SwizzleILi3ELi4ELi3EEENS4_18smem_ptr_flag_bitsILi8EEENSV_INS5_IJNSA_ILi8EEESF_EEENS5_IJSF_SB_EEEEEEEvNS4_8identityES12_S1C_vS1D_EENS_8epilogue10collective18CollectiveEpilogueINS1F_23Sm100TmaWarpSpecializedILi1ELi1ELi32ELb0ELb0EEEJSG_NS5_IJNSV_ISE_SB_EES1K_EEESH_SI_SH_SI_NS1F_6fusion15FusionCallbacksIS1J_NS1M_17LinearCombinationISH_fSH_fLNS_15FloatRoundStyleE2EEESG_S1L_JEEENS4_5SM1004TMEM4LOAD26SM100_TMEM_LOAD_16dp32b32xES12_NS13_INS14_ILi2ELi4ELi3EEES17_NSV_INS5_IJS18_SE_EEENS5_IJSE_SB_EEEEEEENS4_39AutoVectorizingCopyWithAssumedAlignmentILi128EEENS4_14SM90_TMA_STOREES20_S22_S22_EEEvvEEEEvNT_6ParamsE)
        /*0038*/ 	.word	0x00000000


	//----- nvinfo : EIATTR_MIN_STACK_SIZE
	.align		4
.L_27:
        /*003c*/ 	.byte	0x04, 0x12
        /*003e*/ 	.short	(.L_29 - .L_28)
	.align		4
.L_28:
        /*0040*/ 	.word	index@(_ZN7cutlass13device_kernelINS_4gemm6kernel13GemmUniversalIN4cute5tupleIJiiiiEEENS1_10collective13CollectiveMmaINS1_35MainloopSm100TmaUmmaWarpSpecializedILi5ELi2ELi4ENS5_IJNS4_1CILi1EEESB_SB_EEEEENS5_IJNSA_ILi64EEESE_NSA_ILi128EEEEEENS_12float_e5m2_tENS5_IJlSB_lEEESH_SI_NS4_8TiledMMAINS4_8MMA_AtomIJNS4_10MMA_TraitsINS4_19SM100_MMA_F8F6F4_SSEJSH_SH_fSE_SE_NS4_17integral_constantINS4_4UMMA5MajorELSP_0EEESQ_NSN_INSO_7ScaleInELSR_0EEESS_EEEEEENS4_6LayoutISC_NS5_IJNSA_ILi0EEESW_SW_EEEEENS5_IJNS4_10UnderscoreESZ_SZ_EEEEENS4_13SM90_TMA_LOADENS4_14ComposedLayoutINS4_7SwizzleILi3ELi4ELi3EEENS4_18smem_ptr_flag_bitsILi8EEENSV_INS5_IJNSA_ILi8EEESF_EEENS5_IJSF_SB_EEEEEEEvNS4_8identityES12_S1C_vS1D_EENS_8epilogue10collective18CollectiveEpilogueINS1F_23Sm100TmaWarpSpecializedILi1ELi1ELi32ELb0ELb0EEEJSG_NS5_IJNSV_ISE_SB_EES1K_EEESH_SI_SH_SI_NS1F_6fusion15FusionCallbacksIS1J_NS1M_17LinearCombinationISH_fSH_fLNS_15FloatRoundStyleE2EEESG_S1L_JEEENS4_5SM1004TMEM4LOAD26SM100_TMEM_LOAD_16dp32b32xES12_NS13_INS14_ILi2ELi4ELi3EEES17_NSV_INS5_IJS18_SE_EEENS5_IJSE_SB_EEEEEEENS4_39AutoVectorizingCopyWithAssumedAlignmentILi128EEENS4_14SM90_TMA_STOREES20_S22_S22_EEEvvEEEEvNT_6ParamsE)
        /*0044*/ 	.word	0x00000000
.L_29:


//--------------------- .nv.compat                --------------------------
	.section	.nv.compat,"",@"SHT_CUDA_COMPAT_INFO"
	.align	4
        /*0000*/ 	.byte	0x02, 0x09, 0x01, 0x00, 0x02, 0x02, 0x02, 0x00, 0x02, 0x05, 0x05, 0x00, 0x03, 0x07, 0x01, 0x01
        /*0010*/ 	.byte	0x02, 0x03, 0x01, 0x00, 0x02, 0x06, 0x01, 0x00, 0x04, 0x0b, 0x08, 0x00, 0x09, 0x00, 0x00, 0x00
        /*0020*/ 	.byte	0x00, 0x00, 0x00, 0x00


//--------------------- .nv.info._ZN7cutlass13device_kernelINS_4gemm6kernel13GemmUniversalIN4cute5tupleIJiiiiEEENS1_10collective13CollectiveMmaINS1_35MainloopSm100TmaUmmaWarpSpecializedILi5ELi2ELi4ENS5_IJNS4_1CILi1EEESB_SB_EEEEENS5_IJNSA_ILi64EEESE_NSA_ILi128EEEEEENS_12float_e5m2_tENS5_IJlSB_lEEESH_SI_NS4_8TiledMMAINS4_8MMA_AtomIJNS4_10MMA_TraitsINS4_19SM100_MMA_F8F6F4_SSEJSH_SH_fSE_SE_NS4_17integral_constantINS4_4UMMA5MajorELSP_0EEESQ_NSN_INSO_7ScaleInELSR_0EEESS_EEEEEENS4_6LayoutISC_NS5_IJNSA_ILi0EEESW_SW_EEEEENS5_IJNS4_10UnderscoreESZ_SZ_EEEEENS4_13SM90_TMA_LOADENS4_14ComposedLayoutINS4_7SwizzleILi3ELi4ELi3EEENS4_18smem_ptr_flag_bitsILi8EEENSV_INS5_IJNSA_ILi8EEESF_EEENS5_IJSF_SB_EEEEEEEvNS4_8identityES12_S1C_vS1D_EENS_8epilogue10collective18CollectiveEpilogueINS1F_23Sm100TmaWarpSpecializedILi1ELi1ELi32ELb0ELb0EEEJSG_NS5_IJNSV_ISE_SB_EES1K_EEESH_SI_SH_SI_NS1F_6fusion15FusionCallbacksIS1J_NS1M_17LinearCombinationISH_fSH_fLNS_15FloatRoundStyleE2EEESG_S1L_JEEENS4_5SM1004TMEM4LOAD26SM100_TMEM_LOAD_16dp32b32xES12_NS13_INS14_ILi2ELi4ELi3EEES17_NSV_INS5_IJS18_SE_EEENS5_IJSE_SB_EEEEEEENS4_39AutoVectorizingCopyWithAssumedAlignmentILi128EEENS4_14SM90_TMA_STOREES20_S22_S22_EEEvvEEEEvNT_6ParamsE --------------------------
	.section	.nv.info._ZN7cutlass13device_kernelINS_4gemm6kernel13GemmUniversalIN4cute5tupleIJiiiiEEENS1_10collective13CollectiveMmaINS1_35MainloopSm100TmaUmmaWarpSpecializedILi5ELi2ELi4ENS5_IJNS4_1CILi1EEESB_SB_EEEEENS5_IJNSA_ILi64EEESE_NSA_ILi128EEEEEENS_12float_e5m2_tENS5_IJlSB_lEEESH_SI_NS4_8TiledMMAINS4_8MMA_AtomIJNS4_10MMA_TraitsINS4_19SM100_MMA_F8F6F4_SSEJSH_SH_fSE_SE_NS4_17integral_constantINS4_4UMMA5MajorELSP_0EEESQ_NSN_INSO_7ScaleInELSR_0EEESS_EEEEEENS4_6LayoutISC_NS5_IJNSA_ILi0EEESW_SW_EEEEENS5_IJNS4_10UnderscoreESZ_SZ_EEEEENS4_13SM90_TMA_LOADENS4_14ComposedLayoutINS4_7SwizzleILi3ELi4ELi3EEENS4_18smem_ptr_flag_bitsILi8EEENSV_INS5_IJNSA_ILi8EEESF_EEENS5_IJSF_SB_EEEEEEEvNS4_8identityES12_S1C_vS1D_EENS_8epilogue10collective18CollectiveEpilogueINS1F_23Sm100TmaWarpSpecializedILi1ELi1ELi32ELb0ELb0EEEJSG_NS5_IJNSV_ISE_SB_EES1K_EEESH_SI_SH_SI_NS1F_6fusion15FusionCallbacksIS1J_NS1M_17LinearCombinationISH_fSH_fLNS_15FloatRoundStyleE2EEESG_S1L_JEEENS4_5SM1004TMEM4LOAD26SM100_TMEM_LOAD_16dp32b32xES12_NS13_INS14_ILi2ELi4ELi3EEES17_NSV_INS5_IJS18_SE_EEENS5_IJSE_SB_EEEEEEENS4_39AutoVectorizingCopyWithAssumedAlignmentILi128EEENS4_14SM90_TMA_STOREES20_S22_S22_EEEvvEEEEvNT_6ParamsE,"",@"SHT_CUDA_INFO"
	.sectionflags	@""
	.align	4


	//----- nvinfo : EIATTR_CUDA_API_VERSION
	.align		4
        /*0000*/ 	.byte	0x04, 0x37
        /*0002*/ 	.short	(.L_31 - .L_30)
.L_30:
        /*0004*/ 	.word	0x00000082


	//----- nvinfo : EIATTR_KPARAM_INFO
	.align		4
.L_31:
        /*0008*/ 	.byte	0x04, 0x17
        /*000a*/ 	.short	(.L_33 - .L_32)
.L_32:
        /*000c*/ 	.word	0x00000000
        /*0010*/ 	.short	0x0000
        /*0012*/ 	.short	0x0000
        /*0014*/ 	.byte	0x00, 0xf0, 0x01, 0x20


	//----- nvinfo : EIATTR_AT_ENTRY_FRAGMENTS
	.align		4
.L_33:
        /*0018*/ 	.byte	0x04, 0x4f
        /*001a*/ 	.short	(.L_35 - .L_34)


	//   ....[0]....
.L_34:
        /*001c*/ 	.word	0x00000006


	//----- nvinfo : EIATTR_RESERVED_SMEM_USED
	.align		4
.L_35:
        /*0020*/ 	.byte	0x01, 0x41
	.zero		2


	//----- nvinfo : EIATTR_SPARSE_MMA_MASK
	.align		4
        /*0024*/ 	.byte	0x03, 0x50
        /*0026*/ 	.short	0x0000


	//----- nvinfo : EIATTR_TCGEN05_1CTA_USED
	.align		4
        /*0028*/ 	.byte	0x01, 0x51
	.zero		2


	//----- nvinfo : EIATTR_MAXREG_COUNT
	.align		4
        /*002c*/ 	.byte	0x03, 0x1b
        /*002e*/ 	.short	0x00ff


	//----- nvinfo : EIATTR_NUM_BARRIERS
	.align		4
        /*0030*/ 	.byte	0x02, 0x4c
        /*0032*/ 	.byte	0x07
	.zero		1


	//----- nvinfo : EIATTR_EXTERNS
	.align		4
        /*0034*/ 	.byte	0x04, 0x0f
        /*0036*/ 	.short	(.L_37 - .L_36)


	//   ....[0]....
	.align		4
.L_36:
        /*0038*/ 	.word	index@(__assertfail)


	//----- nvinfo : EIATTR_MERCURY_ISA_VERSION
	.align		4
.L_37:
        /*003c*/ 	.byte	0x03, 0x5f
        /*003e*/ 	.short	0x0101


	//----- nvinfo : EIATTR_INT_WARP_WIDE_INSTR_OFFSETS
	.align		4
        /*0040*/ 	.byte	0x04, 0x31
        /*0042*/ 	.short	(.L_39 - .L_38)


	//   ....[0]....
.L_38:
        /*0044*/ 	.word	0x00001d80


	//   ....[1]....
        /*0048*/ 	.word	0x000038c0


	//   ....[2]....
        /*004c*/ 	.word	0x000038e0


	//   ....[3]....
        /*0050*/ 	.word	0x00003910


	//   ....[4]....
        /*0054*/ 	.word	0x00004320


	//   ....[5]....
        /*0058*/ 	.word	0x00004410


	//----- nvinfo : EIATTR_COOP_GROUP_MASK_REGIDS
	.align		4
.L_39:
        /*005c*/ 	.byte	0x04, 0x29
        /*005e*/ 	.short	(.L_41 - .L_40)


	//   ....[0]....
.L_40:
        /*0060*/ 	.word	0xffffffff


	//   ....[1]....
        /*0064*/ 	.word	0xffffffff


	//   ....[2]....
        /*0068*/ 	.word	0xffffffff


	//   ....[3]....
        /*006c*/ 	.word	0xffffffff


	//   ....[4]....
        /*0070*/ 	.word	0xffffffff


	//   ....[5]....
        /*0074*/ 	.word	0xffffffff


	//   ....[6]....
        /*0078*/ 	.word	0xffffffff


	//   ....[7]....
        /*007c*/ 	.word	0xffffffff


	//   ....[8]....
        /*0080*/ 	.word	0xffffffff


	//   ....[9]....
        /*0084*/ 	.word	0xffffffff


	//   ....[10]....
        /*0088*/ 	.word	0xffffffff


	//   ....[11]....
        /*008c*/ 	.word	0xffffffff


	//   ....[12]....
        /*0090*/ 	.word	0xffffffff


	//----- nvinfo : EIATTR_COOP_GROUP_INSTR_OFFSETS
	.align		4
.L_41:
        /*0094*/ 	.byte	0x04, 0x28
        /*0096*/ 	.short	(.L_43 - .L_42)


	//   ....[0]....
.L_42:
        /*0098*/ 	.word	0x00000090


	//   ....[1]....
        /*009c*/ 	.word	0x000004d0


	//   ....[2]....
        /*00a0*/ 	.word	0x00000660


	//   ....[3]....
        /*00a4*/ 	.word	0x000007a0


	//   ....[4]....
        /*00a8*/ 	.word	0x000008a0


	//   ....[5]....
        /*00ac*/ 	.word	0x00000a10


	//   ....[6]....
        /*00b0*/ 	.word	0x00000bb0


	//   ....[7]....
        /*00b4*/ 	.word	0x00001c60


	//   ....[8]....
        /*00b8*/ 	.word	0x00002ad0


	//   ....[9]....
        /*00bc*/ 	.word	0x00002ce0


	//   ....[10]....
        /*00c0*/ 	.word	0x00002d10


	//   ....[11]....
        /*00c4*/ 	.word	0x000037a0


	//   ....[12]....
        /*00c8*/ 	.word	0x000039d0


	//----- nvinfo : EIATTR_VRC_CTA_INIT_COUNT
	.align		4
.L_43:
        /*00cc*/ 	.byte	0x02, 0x4a
        /*00ce*/ 	.byte	0x80
	.zero		1


	//----- nvinfo : EIATTR_SYSCALL_OFFSETS
	.align		4
        /*00d0*/ 	.byte	0x04, 0x46
        /*00d2*/ 	.short	(.L_45 - .L_44)


	//   ....[0]....
.L_44:
        /*00d4*/ 	.word	0x00004e30


	//   ....[1]....
        /*00d8*/ 	.word	0x00004f70


	//   ....[2]....
        /*00dc*/ 	.word	0x000056d0


	//----- nvinfo : EIATTR_MBARRIER_INSTR_OFFSETS
	.align		4
.L_45:
        /*00e0*/ 	.byte	0x04, 0x39
        /*00e2*/ 	.short	(.L_47 - .L_46)


	//   ....[0]....
.L_46:
        /*00e4*/ 	.word	0x000005b0
        /*00e8*/ 	.word	0x000000ff
        /*00ec*/ 	.word	0x00000000
        /*00f0*/ 	.short	0x0100
        /*00f2*/ 	.byte	0x05
	.zero		1


	//   ....[1]....
        /*00f4*/ 	.word	0x000005c0
        /*00f8*/ 	.word	0x000000ff
        /*00fc*/ 	.word	0x00000028
        /*0100*/ 	.short	0x0100
        /*0102*/ 	.byte	0x05
	.zero		1


	//   ....[2]....
        /*0104*/ 	.word	0x000005d0
        /*0108*/ 	.word	0x000000ff
        /*010c*/ 	.word	0x00000008
        /*0110*/ 	.short	0x0100
        /*0112*/ 	.byte	0x05
	.zero		1


	//   ....[3]....
        /*0114*/ 	.word	0x000005e0
        /*0118*/ 	.word	0x000000ff
        /*011c*/ 	.word	0x00000030
        /*0120*/ 	.short	0x0100
        /*0122*/ 	.byte	0x05
	.zero		1


	//   ....[4]....
        /*0124*/ 	.word	0x000005f0
        /*0128*/ 	.word	0x000000ff
        /*012c*/ 	.word	0x00000010
        /*0130*/ 	.short	0x0100
        /*0132*/ 	.byte	0x05
	.zero		1


	//   ....[5]....
        /*0134*/ 	.word	0x00000600
        /*0138*/ 	.word	0x000000ff
        /*013c*/ 	.word	0x00000038
        /*0140*/ 	.short	0x0100
        /*0142*/ 	.byte	0x05
	.zero		1


	//   ....[6]....
        /*0144*/ 	.word	0x00000610
        /*0148*/ 	.word	0x000000ff
        /*014c*/ 	.word	0x00000018
        /*0150*/ 	.short	0x0100
        /*0152*/ 	.byte	0x05
	.zero		1


	//   ....[7]....
        /*0154*/ 	.word	0x00000620
        /*0158*/ 	.word	0x000000ff
        /*015c*/ 	.word	0x00000040
        /*0160*/ 	.short	0x0100
        /*0162*/ 	.byte	0x05
	.zero		1


	//   ....[8]....
        /*0164*/ 	.word	0x00000630
        /*0168*/ 	.word	0x000000ff
        /*016c*/ 	.word	0x00000020
        /*0170*/ 	.short	0x0100
        /*0172*/ 	.byte	0x05
	.zero		1


	//   ....[9]....
        /*0174*/ 	.word	0x00000640
        /*0178*/ 	.word	0x000000ff
        /*017c*/ 	.word	0x00000048
        /*0180*/ 	.short	0x0100
        /*0182*/ 	.byte	0x05
	.zero		1


	//   ....[10]....
        /*0184*/ 	.word	0x00000770
        /*0188*/ 	.word	0x000000ff
        /*018c*/ 	.word	0x00000050
        /*0190*/ 	.short	0x0100
        /*0192*/ 	.byte	0x06
	.zero		1


	//   ....[11]....
        /*0194*/ 	.word	0x00000780
        /*0198*/ 	.word	0x000000ff
        /*019c*/ 	.word	0x00000058
        /*01a0*/ 	.short	0x0100
        /*01a2*/ 	.byte	0x06
	.zero		1


	//   ....[12]....
        /*01a4*/ 	.word	0x00000870
        /*01a8*/ 	.word	0x000000ff
        /*01ac*/ 	.word	0x00000060
        /*01b0*/ 	.short	0x0100
        /*01b2*/ 	.byte	0x05
	.zero		1


	//   ....[13]....
        /*01b4*/ 	.word	0x00000880
        /*01b8*/ 	.word	0x000000ff
        /*01bc*/ 	.word	0x00000068
        /*01c0*/ 	.short	0x0100
        /*01c2*/ 	.byte	0x05
	.zero		1


	//   ....[14]....
        /*01c4*/ 	.word	0x000009c0
        /*01c8*/ 	.word	0x000000ff
        /*01cc*/ 	.word	0x00000070
        /*01d0*/ 	.short	0x0100
        /*01d2*/ 	.byte	0x05
	.zero		1


	//   ....[15]....
        /*01d4*/ 	.word	0x000009d0
        /*01d8*/ 	.word	0x000000ff
        /*01dc*/ 	.word	0x00000080
        /*01e0*/ 	.short	0x0100
        /*01e2*/ 	.byte	0x05
	.zero		1


	//   ....[16]....
        /*01e4*/ 	.word	0x000009e0
        /*01e8*/ 	.word	0x000000ff
        /*01ec*/ 	.word	0x00000078
        /*01f0*/ 	.short	0x0100
        /*01f2*/ 	.byte	0x05
	.zero		1


	//   ....[17]....
        /*01f4*/ 	.word	0x000009f0
        /*01f8*/ 	.word	0x000000ff
        /*01fc*/ 	.word	0x00000088
        /*0200*/ 	.short	0x0100
        /*0202*/ 	.byte	0x05
	.zero		1


	//   ....[18]....
        /*0204*/ 	.word	0x00000b20
        /*0208*/ 	.word	0x000000ff
        /*020c*/ 	.word	0x00000090
        /*0210*/ 	.short	0x0100
        /*0212*/ 	.byte	0x06
	.zero		1


	//   ....[19]....
        /*0214*/ 	.word	0x00000b30
        /*0218*/ 	.word	0x000000ff
        /*021c*/ 	.word	0x000000b0
        /*0220*/ 	.short	0x0100
        /*0222*/ 	.byte	0x06
	.zero		1


	//   ....[20]....
        /*0224*/ 	.word	0x00000b40
        /*0228*/ 	.word	0x000000ff
        /*022c*/ 	.word	0x00000098
        /*0230*/ 	.short	0x0100
        /*0232*/ 	.byte	0x06
	.zero		1


	//   ....[21]....
        /*0234*/ 	.word	0x00000b50
        /*0238*/ 	.word	0x000000ff
        /*023c*/ 	.word	0x000000b8
        /*0240*/ 	.short	0x0100
        /*0242*/ 	.byte	0x06
	.zero		1


	//   ....[22]....
        /*0244*/ 	.word	0x00000b60
        /*0248*/ 	.word	0x000000ff
        /*024c*/ 	.word	0x000000a0
        /*0250*/ 	.short	0x0100
        /*0252*/ 	.byte	0x06
	.zero		1


	//   ....[23]....
        /*0254*/ 	.word	0x00000b70
        /*0258*/ 	.word	0x000000ff
        /*025c*/ 	.word	0x000000c0
        /*0260*/ 	.short	0x0100
        /*0262*/ 	.byte	0x06
	.zero		1


	//   ....[24]....
        /*0264*/ 	.word	0x00000b80
        /*0268*/ 	.word	0x000000ff
        /*026c*/ 	.word	0x000000a8
        /*0270*/ 	.short	0x0100
        /*0272*/ 	.byte	0x06
	.zero		1


	//   ....[25]....
        /*0274*/ 	.word	0x00000b90
        /*0278*/ 	.word	0x000000ff
        /*027c*/ 	.word	0x000000c8
        /*0280*/ 	.short	0x0100
        /*0282*/ 	.byte	0x06
	.zero		1


	//   ....[26]....
        /*0284*/ 	.word	0x00000c80
        /*0288*/ 	.word	0x000000ff
        /*028c*/ 	.word	0x000000d0
        /*0290*/ 	.short	0x0100
        /*0292*/ 	.byte	0x05
	.zero		1


	//   ....[27]....
        /*0294*/ 	.word	0x00000c90
        /*0298*/ 	.word	0x000000ff
        /*029c*/ 	.word	0x000000e0
        /*02a0*/ 	.short	0x0100
        /*02a2*/ 	.byte	0x05
	.zero		1


	//   ....[28]....
        /*02a4*/ 	.word	0x00000ca0
        /*02a8*/ 	.word	0x000000ff
        /*02ac*/ 	.word	0x000000d8
        /*02b0*/ 	.short	0x0100
        /*02b2*/ 	.byte	0x05
	.zero		1


	//   ....[29]....
        /*02b4*/ 	.word	0x00000cb0
        /*02b8*/ 	.word	0x000000ff
        /*02bc*/ 	.word	0x000000e8
        /*02c0*/ 	.short	0x0100
        /*02c2*/ 	.byte	0x05
	.zero		1


	//   ....[30]....
        /*02c4*/ 	.word	0x00001580
        /*02c8*/ 	.word	0x00000003
        /*02cc*/ 	.word	0x000000e0
        /*02d0*/ 	.short	0x010a
        /*02d2*/ 	.byte	0xff
	.zero		1


	//   ....[31]....
        /*02d4*/ 	.word	0x000015b0
        /*02d8*/ 	.word	0x00000003
        /*02dc*/ 	.word	0x000000d0
        /*02e0*/ 	.short	0x0101
        /*02e2*/ 	.byte	0xff
	.zero		1


	//   ....[32]....
        /*02e4*/ 	.word	0x00001680
        /*02e8*/ 	.word	0x000000ff
        /*02ec*/ 	.word	0x00000028
        /*02f0*/ 	.short	0x010a
        /*02f2*/ 	.byte	0x08
	.zero		1


	//   ....[33]....
        /*02f4*/ 	.word	0x00001720
        /*02f8*/ 	.word	0x000000ff
        /*02fc*/ 	.word	0x00000028
        /*0300*/ 	.short	0x010a
        /*0302*/ 	.byte	0x21
	.zero		1


	//   ....[34]....
        /*0304*/ 	.word	0x00001880
        /*0308*/ 	.word	0x000000ff
        /*030c*/ 	.word	0x00000028
        /*0310*/ 	.short	0x010a
        /*0312*/ 	.byte	0x08
	.zero		1


	//   ....[35]....
        /*0314*/ 	.word	0x00001970
        /*0318*/ 	.word	0x000000ff
        /*031c*/ 	.word	0x00000068
        /*0320*/ 	.short	0x0101
        /*0322*/ 	.byte	0x04
	.zero		1


	//   ....[36]....
        /*0324*/ 	.word	0x00001990
        /*0328*/ 	.word	0x000000ff
        /*032c*/ 	.word	0x00000028
        /*0330*/ 	.short	0x010a
        /*0332*/ 	.byte	0x08
	.zero		1


	//   ....[37]....
        /*0334*/ 	.word	0x00001a10
        /*0338*/ 	.word	0x000000ff
        /*033c*/ 	.word	0x00000028
        /*0340*/ 	.short	0x010a
        /*0342*/ 	.byte	0x11
	.zero		1


	//   ....[38]....
        /*0344*/ 	.word	0x00001b70
        /*0348*/ 	.word	0x000000ff
        /*034c*/ 	.word	0x00000028
        /*0350*/ 	.short	0x010a
        /*0352*/ 	.byte	0x08
	.zero		1


	//   ....[39]....
        /*0354*/ 	.word	0x00001c90
        /*0358*/ 	.word	0x00000002
        /*035c*/ 	.word	0x00000070
        /*0360*/ 	.short	0x010a
        /*0362*/ 	.byte	0xff
	.zero		1


	//   ....[40]....
        /*0364*/ 	.word	0x00001d50
        /*0368*/ 	.word	0x00000002
        /*036c*/ 	.word	0x00000000
        /*0370*/ 	.short	0x0101
        /*0372*/ 	.byte	0xff
	.zero		1


	//   ....[41]....
        /*0374*/ 	.word	0x000022b0
        /*0378*/ 	.word	0x000000ff
        /*037c*/ 	.word	0x00000000
        /*0380*/ 	.short	0x010a
        /*0382*/ 	.byte	0x05
	.zero		1


	//   ....[42]....
        /*0384*/ 	.word	0x00002340
        /*0388*/ 	.word	0x000000ff
        /*038c*/ 	.word	0x00000000
        /*0390*/ 	.short	0x010a
        /*0392*/ 	.byte	0x05
	.zero		1


	//   ....[43]....
        /*0394*/ 	.word	0x000023d0
        /*0398*/ 	.word	0x000000ff
        /*039c*/ 	.word	0x00000000
        /*03a0*/ 	.short	0x010a
        /*03a2*/ 	.byte	0x05
	.zero		1


	//   ....[44]....
        /*03a4*/ 	.word	0x00002460
        /*03a8*/ 	.word	0x000000ff
        /*03ac*/ 	.word	0x00000000
        /*03b0*/ 	.short	0x010a
        /*03b2*/ 	.byte	0x05
	.zero		1


	//   ....[45]....
        /*03b4*/ 	.word	0x00002500
        /*03b8*/ 	.word	0x00000000
        /*03bc*/ 	.word	0x00000000
        /*03c0*/ 	.short	0x010a
        /*03c2*/ 	.byte	0xff
	.zero		1


	//   ....[46]....
        /*03c4*/ 	.word	0x00002620
        /*03c8*/ 	.word	0x00000000
        /*03cc*/ 	.word	0x000000d0
        /*03d0*/ 	.short	0x010a
        /*03d2*/ 	.byte	0xff
	.zero		1


	//   ....[47]....
        /*03d4*/ 	.word	0x00002680
        /*03d8*/ 	.word	0x00000004
        /*03dc*/ 	.word	0x00000000
        /*03e0*/ 	.short	0x0101
        /*03e2*/ 	.byte	0xff
	.zero		1


	//   ....[48]....
        /*03e4*/ 	.word	0x000026a0
        /*03e8*/ 	.word	0x000000ff
        /*03ec*/ 	.word	0x00000080
        /*03f0*/ 	.short	0x010a
        /*03f2*/ 	.byte	0x05
	.zero		1


	//   ....[49]....
        /*03f4*/ 	.word	0x000027c0
        /*03f8*/ 	.word	0x00000000
        /*03fc*/ 	.word	0x00000070
        /*0400*/ 	.short	0x010a
        /*0402*/ 	.byte	0xff
	.zero		1


	//   ....[50]....
        /*0404*/ 	.word	0x000028d0
        /*0408*/ 	.word	0x00000000
        /*040c*/ 	.word	0x00000000
        /*0410*/ 	.short	0x0101
        /*0412*/ 	.byte	0xff
	.zero		1


	//   ....[51]....
        /*0414*/ 	.word	0x00002960
        /*0418*/ 	.word	0x000000ff
        /*041c*/ 	.word	0x00000080
        /*0420*/ 	.short	0x0106
        /*0422*/ 	.byte	0x05
	.zero		1


	//   ....[52]....
        /*0424*/ 	.word	0x00002980
        /*0428*/ 	.word	0x000000ff
        /*042c*/ 	.word	0x00000080
        /*0430*/ 	.short	0x010a
        /*0432*/ 	.byte	0x05
	.zero		1


	//   ....[53]....
        /*0434*/ 	.word	0x00002a10
        /*0438*/ 	.word	0x000000ff
        /*043c*/ 	.word	0x00000080
        /*0440*/ 	.short	0x0106
        /*0442*/ 	.byte	0x04
	.zero		1


	//   ....[54]....
        /*0444*/ 	.word	0x00002a50
        /*0448*/ 	.word	0x00000000
        /*044c*/ 	.word	0x00000080
        /*0450*/ 	.short	0x010a
        /*0452*/ 	.byte	0xff
	.zero		1


	//   ....[55]....
        /*0454*/ 	.word	0x00002f90
        /*0458*/ 	.word	0x00000000
        /*045c*/ 	.word	0x00000070
        /*0460*/ 	.short	0x010a
        /*0462*/ 	.byte	0xff
	.zero		1


	//   ....[56]....
        /*0464*/ 	.word	0x00003090
        /*0468*/ 	.word	0x00000003
        /*046c*/ 	.word	0x00000000
        /*0470*/ 	.short	0x0101
        /*0472*/ 	.byte	0xff
	.zero		1


	//   ....[57]....
        /*0474*/ 	.word	0x000030a0
        /*0478*/ 	.word	0x000000ff
        /*047c*/ 	.word	0x00000000
        /*0480*/ 	.short	0x010a
        /*0482*/ 	.byte	0x06
	.zero		1


	//   ....[58]....
        /*0484*/ 	.word	0x00003120
        /*0488*/ 	.word	0x000000ff
        /*048c*/ 	.word	0x000000b0
        /*0490*/ 	.short	0x010a
        /*0492*/ 	.byte	0x07
	.zero		1


	//   ....[59]....
        /*0494*/ 	.word	0x00003200
        /*0498*/ 	.word	0x000000ff
        /*049c*/ 	.word	0x00000000
        /*04a0*/ 	.short	0x010a
        /*04a2*/ 	.byte	0x06
	.zero		1


	//   ....[60]....
        /*04a4*/ 	.word	0x00003330
        /*04a8*/ 	.word	0x000000ff
        /*04ac*/ 	.word	0x00000000
        /*04b0*/ 	.short	0x010a
        /*04b2*/ 	.byte	0x1a
	.zero		1


	//   ....[61]....
        /*04b4*/ 	.word	0x000035d0
        /*04b8*/ 	.word	0x000000ff
        /*04bc*/ 	.word	0x00000000
        /*04c0*/ 	.short	0x010a
        /*04c2*/ 	.byte	0x06
	.zero		1


	//   ....[62]....
        /*04c4*/ 	.word	0x00003660
        /*04c8*/ 	.word	0x000000ff
        /*04cc*/ 	.word	0x00000000
        /*04d0*/ 	.short	0x010a
        /*04d2*/ 	.byte	0x06
	.zero		1


	//   ....[63]....
        /*04d4*/ 	.word	0x000036f0
        /*04d8*/ 	.word	0x000000ff
        /*04dc*/ 	.word	0x00000000
        /*04e0*/ 	.short	0x010a
        /*04e2*/ 	.byte	0x06
	.zero		1


	//   ....[64]....
        /*04e4*/ 	.word	0x00003780
        /*04e8*/ 	.word	0x000000ff
        /*04ec*/ 	.word	0x00000000
        /*04f0*/ 	.short	0x010a
        /*04f2*/ 	.byte	0x07
	.zero		1


	//   ....[65]....
        /*04f4*/ 	.word	0x00003bc0
        /*04f8*/ 	.word	0x00000000
        /*04fc*/ 	.word	0x00000070
        /*0500*/ 	.short	0x010a
        /*0502*/ 	.byte	0xff
	.zero		1


	//   ....[66]....
        /*0504*/ 	.word	0x00003cb0
        /*0508*/ 	.word	0x00000000
        /*050c*/ 	.word	0x00000000
        /*0510*/ 	.short	0x0101
        /*0512*/ 	.byte	0xff
	.zero		1


	//   ....[67]....
        /*0514*/ 	.word	0x00003fd0
        /*0518*/ 	.word	0x000000ff
        /*051c*/ 	.word	0x00000068
        /*0520*/ 	.short	0x010a
        /*0522*/ 	.byte	0x06
	.zero		1


	//   ....[68]....
        /*0524*/ 	.word	0x00004150
        /*0528*/ 	.word	0x000000ff
        /*052c*/ 	.word	0x00000058
        /*0530*/ 	.short	0x010a
        /*0532*/ 	.byte	0x06
	.zero		1


	//   ....[69]....
        /*0534*/ 	.word	0x00004480
        /*0538*/ 	.word	0x000000ff
        /*053c*/ 	.word	0x00000050
        /*0540*/ 	.short	0x010b
        /*0542*/ 	.byte	0x06
	.zero		1


	//   ....[70]....
        /*0544*/ 	.word	0x000044a0
        /*0548*/ 	.word	0x000000ff
        /*054c*/ 	.word	0x00000000
        /*0550*/ 	.short	0x0101
        /*0552*/ 	.byte	0x25
	.zero		1


	//   ....[71]....
        /*0554*/ 	.word	0x000044e0
        /*0558*/ 	.word	0x00000000
        /*055c*/ 	.word	0x00000058
        /*0560*/ 	.short	0x010a
        /*0562*/ 	.byte	0xff
	.zero		1


	//   ....[72]....
        /*0564*/ 	.word	0x00004840
        /*0568*/ 	.word	0x00000000
        /*056c*/ 	.word	0x00000070
        /*0570*/ 	.short	0x010a
        /*0572*/ 	.byte	0xff
	.zero		1


	//   ....[73]....
        /*0574*/ 	.word	0x00004950
        /*0578*/ 	.word	0x00000000
        /*057c*/ 	.word	0x00000000
        /*0580*/ 	.short	0x0101
        /*0582*/ 	.byte	0xff
	.zero		1


	//   ....[74]....
        /*0584*/ 	.word	0x00005300
        /*0588*/ 	.word	0x000000ff
        /*058c*/ 	.word	0x00000050
        /*0590*/ 	.short	0x010a
        /*0592*/ 	.byte	0x2b
	.zero		1


	//   ....[75]....
        /*0594*/ 	.word	0x00005320
        /*0598*/ 	.word	0x0000005c
        /*059c*/ 	.word	0x00000090
        /*05a0*/ 	.short	0x010a
        /*05a2*/ 	.byte	0xff
	.zero		1


	//   ....[76]....
        /*05a4*/ 	.word	0x00005470
        /*05a8*/ 	.word	0x000000ff
        /*05ac*/ 	.word	0x00000050
        /*05b0*/ 	.short	0x010a
        /*05b2*/ 	.byte	0x2b
	.zero		1


	//   ....[77]....
        /*05b4*/ 	.word	0x00005550
        /*05b8*/ 	.word	0x000000ff
        /*05bc*/ 	.word	0x00000000
        /*05c0*/ 	.short	0x0101
        /*05c2*/ 	.byte	0x04
	.zero		1


	//   ....[78]....
        /*05c4*/ 	.word	0x000055b0
        /*05c8*/ 	.word	0x0000005c
        /*05cc*/ 	.word	0x00000090
        /*05d0*/ 	.short	0x010a
        /*05d2*/ 	.byte	0xff
	.zero		1


	//   ....[79]....
        /*05d4*/ 	.word	0x00005980
        /*05d8*/ 	.word	0x000000ff
        /*05dc*/ 	.word	0x00000000
        /*05e0*/ 	.short	0x0101
        /*05e2*/ 	.byte	0x05
	.zero		1


	//   ....[80]....
        /*05e4*/ 	.word	0x00006210
        /*05e8*/ 	.word	0x00000003
        /*05ec*/ 	.word	0x000000e0
        /*05f0*/ 	.short	0x010a
        /*05f2*/ 	.byte	0xff
	.zero		1


	//   ....[81]....
        /*05f4*/ 	.word	0x00006270
        /*05f8*/ 	.word	0x00000002
        /*05fc*/ 	.word	0x00000028
        /*0600*/ 	.short	0x010a
        /*0602*/ 	.byte	0xff
	.zero		1


	//   ....[82]....
        /*0604*/ 	.word	0x000062d0
        /*0608*/ 	.word	0x00000002
        /*060c*/ 	.word	0x00000028
        /*0610*/ 	.short	0x010a
        /*0612*/ 	.byte	0xff
	.zero		1


	//   ....[83]....
        /*0614*/ 	.word	0x00006320
        /*0618*/ 	.word	0x00000002
        /*061c*/ 	.word	0x00000070
        /*0620*/ 	.short	0x010a
        /*0622*/ 	.byte	0xff
	.zero		1


	//   ....[84]....
        /*0624*/ 	.word	0x00006380
        /*0628*/ 	.word	0x00000000
        /*062c*/ 	.word	0x00000000
        /*0630*/ 	.short	0x010a
        /*0632*/ 	.byte	0xff
	.zero		1


	//   ....[85]....
        /*0634*/ 	.word	0x000063e0
        /*0638*/ 	.word	0x00000000
        /*063c*/ 	.word	0x00000000
        /*0640*/ 	.short	0x010a
        /*0642*/ 	.byte	0xff
	.zero		1


	//   ....[86]....
        /*0644*/ 	.word	0x00006440
        /*0648*/ 	.word	0x00000000
        /*064c*/ 	.word	0x00000000
        /*0650*/ 	.short	0x010a
        /*0652*/ 	.byte	0xff
	.zero		1


	//   ....[87]....
        /*0654*/ 	.word	0x000064a0
        /*0658*/ 	.word	0x00000000
        /*065c*/ 	.word	0x00000000
        /*0660*/ 	.short	0x010a
        /*0662*/ 	.byte	0xff
	.zero		1


	//   ....[88]....
        /*0664*/ 	.word	0x000064f0
        /*0668*/ 	.word	0x00000000
        /*066c*/ 	.word	0x000000d0
        /*0670*/ 	.short	0x010a
        /*0672*/ 	.byte	0xff
	.zero		1


	//   ....[89]....
        /*0674*/ 	.word	0x00006550
        /*0678*/ 	.word	0x00000000
        /*067c*/ 	.word	0x00000080
        /*0680*/ 	.short	0x010a
        /*0682*/ 	.byte	0xff
	.zero		1


	//   ....[90]....
        /*0684*/ 	.word	0x000065a0
        /*0688*/ 	.word	0x00000000
        /*068c*/ 	.word	0x00000070
        /*0690*/ 	.short	0x010a
        /*0692*/ 	.byte	0xff
	.zero		1


	//   ....[91]....
        /*0694*/ 	.word	0x00006600
        /*0698*/ 	.word	0x00000000
        /*069c*/ 	.word	0x00000080
        /*06a0*/ 	.short	0x010a
        /*06a2*/ 	.byte	0xff
	.zero		1


	//   ....[92]....
        /*06a4*/ 	.word	0x00006650
        /*06a8*/ 	.word	0x00000000
        /*06ac*/ 	.word	0x00000070
        /*06b0*/ 	.short	0x010a
        /*06b2*/ 	.byte	0xff
	.zero		1


	//   ....[93]....
        /*06b4*/ 	.word	0x000066b0
        /*06b8*/ 	.word	0x00000003
        /*06bc*/ 	.word	0x000000b0
        /*06c0*/ 	.short	0x010a
        /*06c2*/ 	.byte	0xff
	.zero		1


	//   ....[94]....
        /*06c4*/ 	.word	0x00006710
        /*06c8*/ 	.word	0x00000000
        /*06cc*/ 	.word	0x00000000
        /*06d0*/ 	.short	0x010a
        /*06d2*/ 	.byte	0xff
	.zero		1


	//   ....[95]....
        /*06d4*/ 	.word	0x00006770
        /*06d8*/ 	.word	0x00000000
        /*06dc*/ 	.word	0x00000000
        /*06e0*/ 	.short	0x010a
        /*06e2*/ 	.byte	0xff
	.zero		1


	//   ....[96]....
        /*06e4*/ 	.word	0x000067d0
        /*06e8*/ 	.word	0x00000000
        /*06ec*/ 	.word	0x00000000
        /*06f0*/ 	.short	0x010a
        /*06f2*/ 	.byte	0xff
	.zero		1


	//   ....[97]....
        /*06f4*/ 	.word	0x00006830
        /*06f8*/ 	.word	0x00000000
        /*06fc*/ 	.word	0x00000000
        /*0700*/ 	.short	0x010a
        /*0702*/ 	.byte	0xff
	.zero		1


	//   ....[98]....
        /*0704*/ 	.word	0x00006890
        /*0708*/ 	.word	0x00000000
        /*070c*/ 	.word	0x00000000
        /*0710*/ 	.short	0x010a
        /*0712*/ 	.byte	0xff
	.zero		1


	//   ....[99]....
        /*0714*/ 	.word	0x000068e0
        /*0718*/ 	.word	0x00000000
        /*071c*/ 	.word	0x00000070
        /*0720*/ 	.short	0x010a
        /*0722*/ 	.byte	0xff
	.zero		1


	//   ....[100]....
        /*0724*/ 	.word	0x00006940
        /*0728*/ 	.word	0x00000000
        /*072c*/ 	.word	0x00000068
        /*0730*/ 	.short	0x010a
        /*0732*/ 	.byte	0xff
	.zero		1


	//   ....[101]....
        /*0734*/ 	.word	0x000069a0
        /*0738*/ 	.word	0x00000003
        /*073c*/ 	.word	0x00000058
        /*0740*/ 	.short	0x010a
        /*0742*/ 	.byte	0xff
	.zero		1


	//   ....[102]....
        /*0744*/ 	.word	0x000069f0
        /*0748*/ 	.word	0x00000000
        /*074c*/ 	.word	0x00000070
        /*0750*/ 	.short	0x010a
        /*0752*/ 	.byte	0xff
	.zero		1


	//   ....[103]....
        /*0754*/ 	.word	0x00006a50
        /*0758*/ 	.word	0x00000000
        /*075c*/ 	.word	0x00000050
        /*0760*/ 	.short	0x010a
        /*0762*/ 	.byte	0xff
	.zero		1


	//   ....[104]....
        /*0764*/ 	.word	0x00006aa0
        /*0768*/ 	.word	0x0000005c
        /*076c*/ 	.word	0x00000090
        /*0770*/ 	.short	0x010a
        /*0772*/ 	.byte	0xff
	.zero		1


	//----- nvinfo : EIATTR_NUM_MBARRIERS
	.align		4
.L_47:
        /*0774*/ 	.byte	0x03, 0x38
        /*0776*/ 	.short	0x001e


	//----- nvinfo : EIATTR_EXIT_INSTR_OFFSETS
	.align		4
        /*0778*/ 	.byte	0x04, 0x1c
        /*077a*/ 	.short	(.L_49 - .L_48)


	//   ....[0]....
.L_48:
        /*077c*/ 	.word	0x00002530


	//   ....[1]....
        /*0780*/ 	.word	0x00002a20


	//   ....[2]....
        /*0784*/ 	.word	0x00002a80


	//   ....[3]....
        /*0788*/ 	.word	0x000039e0


	//   ....[4]....
        /*078c*/ 	.word	0x00004510


	//   ....[5]....
        /*0790*/ 	.word	0x00004550


	//   ....[6]....
        /*0794*/ 	.word	0x00006200


	//----- nvinfo : EIATTR_MAX_THREADS
	.align		4
.L_49:
        /*0798*/ 	.byte	0x04, 0x05
        /*079a*/ 	.short	(.L_51 - .L_50)
.L_50:
        /*079c*/ 	.word	0x00000100
        /*07a0*/ 	.word	0x00000001
        /*07a4*/ 	.word	0x00000001


	//----- nvinfo : EIATTR_CRS_STACK_SIZE
	.align		4
.L_51:
        /*07a8*/ 	.byte	0x04, 0x1e
        /*07aa*/ 	.short	(.L_53 - .L_52)
.L_52:
        /*07ac*/ 	.word	0x00000000


	//----- nvinfo : EIATTR_CBANK_PARAM_SIZE
	.align		4
.L_53:
        /*07b0*/ 	.byte	0x03, 0x19
        /*07b2*/ 	.short	0x0800


	//----- nvinfo : EIATTR_PARAM_CBANK
	.align		4
        /*07b4*/ 	.byte	0x04, 0x0a
        /*07b6*/ 	.short	(.L_55 - .L_54)
	.align		4
.L_54:
        /*07b8*/ 	.word	index@(.nv.constant0._ZN7cutlass13device_kernelINS_4gemm6kernel13GemmUniversalIN4cute5tupleIJiiiiEEENS1_10collective13CollectiveMmaINS1_35MainloopSm100TmaUmmaWarpSpecializedILi5ELi2ELi4ENS5_IJNS4_1CILi1EEESB_SB_EEEEENS5_IJNSA_ILi64EEESE_NSA_ILi128EEEEEENS_12float_e5m2_tENS5_IJlSB_lEEESH_SI_NS4_8TiledMMAINS4_8MMA_AtomIJNS4_10MMA_TraitsINS4_19SM100_MMA_F8F6F4_SSEJSH_SH_fSE_SE_NS4_17integral_constantINS4_4UMMA5MajorELSP_0EEESQ_NSN_INSO_7ScaleInELSR_0EEESS_EEEEEENS4_6LayoutISC_NS5_IJNSA_ILi0EEESW_SW_EEEEENS5_IJNS4_10UnderscoreESZ_SZ_EEEEENS4_13SM90_TMA_LOADENS4_14ComposedLayoutINS4_7SwizzleILi3ELi4ELi3EEENS4_18smem_ptr_flag_bitsILi8EEENSV_INS5_IJNSA_ILi8EEESF_EEENS5_IJSF_SB_EEEEEEEvNS4_8identityES12_S1C_vS1D_EENS_8epilogue10collective18CollectiveEpilogueINS1F_23Sm100TmaWarpSpecializedILi1ELi1ELi32ELb0ELb0EEEJSG_NS5_IJNSV_ISE_SB_EES1K_EEESH_SI_SH_SI_NS1F_6fusion15FusionCallbacksIS1J_NS1M_17LinearCombinationISH_fSH_fLNS_15FloatRoundStyleE2EEESG_S1L_JEEENS4_5SM1004TMEM4LOAD26SM100_TMEM_LOAD_16dp32b32xES12_NS13_INS14_ILi2ELi4ELi3EEES17_NSV_INS5_IJS18_SE_EEENS5_IJSE_SB_EEEEEEENS4_39AutoVectorizingCopyWithAssumedAlignmentILi128EEENS4_14SM90_TMA_STOREES20_S22_S22_EEEvvEEEEvNT_6ParamsE)
        /*07bc*/ 	.short	0x0380
        /*07be*/ 	.short	0x0800


	//----- nvinfo : EIATTR_SW_WAR
	.align		4
.L_55:
        /*07c0*/ 	.byte	0x04, 0x36
        /*07c2*/ 	.short	(.L_57 - .L_56)
.L_56:
        /*07c4*/ 	.word	0x00000008
.L_57:


//--------------------- .nv.callgraph             --------------------------
	.section	.nv.callgraph,"",@"SHT_CUDA_CALLGRAPH"
	.align	4
	.sectionentsize	8
	.align		4
        /*0000*/ 	.word	0x00000000
	.align		4
        /*0004*/ 	.word	0xffffffff
	.align		4
        /*0008*/ 	.word	index@(_ZN7cutlass13device_kernelINS_4gemm6kernel13GemmUniversalIN4cute5tupleIJiiiiEEENS1_10collective13CollectiveMmaINS1_35MainloopSm100TmaUmmaWarpSpecializedILi5ELi2ELi4ENS5_IJNS4_1CILi1EEESB_SB_EEEEENS5_IJNSA_ILi64EEESE_NSA_ILi128EEEEEENS_12float_e5m2_tENS5_IJlSB_lEEESH_SI_NS4_8TiledMMAINS4_8MMA_AtomIJNS4_10MMA_TraitsINS4_19SM100_MMA_F8F6F4_SSEJSH_SH_fSE_SE_NS4_17integral_constantINS4_4UMMA5MajorELSP_0EEESQ_NSN_INSO_7ScaleInELSR_0EEESS_EEEEEENS4_6LayoutISC_NS5_IJNSA_ILi0EEESW_SW_EEEEENS5_IJNS4_10UnderscoreESZ_SZ_EEEEENS4_13SM90_TMA_LOADENS4_14ComposedLayoutINS4_7SwizzleILi3ELi4ELi3EEENS4_18smem_ptr_flag_bitsILi8EEENSV_INS5_IJNSA_ILi8EEESF_EEENS5_IJSF_SB_EEEEEEEvNS4_8identityES12_S1C_vS1D_EENS_8epilogue10collective18CollectiveEpilogueINS1F_23Sm100TmaWarpSpecializedILi1ELi1ELi32ELb0ELb0EEEJSG_NS5_IJNSV_ISE_SB_EES1K_EEESH_SI_SH_SI_NS1F_6fusion15FusionCallbacksIS1J_NS1M_17LinearCombinationISH_fSH_fLNS_15FloatRoundStyleE2EEESG_S1L_JEEENS4_5SM1004TMEM4LOAD26SM100_TMEM_LOAD_16dp32b32xES12_NS13_INS14_ILi2ELi4ELi3EEES17_NSV_INS5_IJS18_SE_EEENS5_IJSE_SB_EEEEEEENS4_39AutoVectorizingCopyWithAssumedAlignmentILi128EEENS4_14SM90_TMA_STOREES20_S22_S22_EEEvvEEEEvNT_6ParamsE)
	.align		4
        /*000c*/ 	.word	index@(__assertfail)
	.align		4
        /*0010*/ 	.word	0x00000000
	.align		4
        /*0014*/ 	.word	0xfffffffe
	.align		4
        /*0018*/ 	.word	0x00000000
	.align		4
        /*001c*/ 	.word	0xfffffffd
	.align		4
        /*0020*/ 	.word	0x00000000
	.align		4
        /*0024*/ 	.word	0xfffffffc


//--------------------- .nv.constant4             --------------------------
	.section	.nv.constant4,"a",@progbits
	.align	8
	.align		8
.nv.constant4:
        /*0000*/ 	.dword	__assertfail
	.align		8
        /*0008*/ 	.dword	__unnamed_1
	.align		8
        /*0010*/ 	.dword	__unnamed_2
	.align		8
        /*0018*/ 	.dword	_ZN39_INTERNAL_fde60d83_4_k_cu_60a5afc2_84324cuda3std3__45__cpo5beginE
	.align		8
        /*0020*/ 	.dword	_ZN39_INTERNAL_fde60d83_4_k_cu_60a5afc2_84324cuda3std3__45__cpo3endE
	.align		8
        /*0028*/ 	.dword	_ZN39_INTERNAL_fde60d83_4_k_cu_60a5afc2_84324cuda3std3__45__cpo6cbeginE
	.align		8
        /*0030*/ 	.dword	_ZN39_INTERNAL_fde60d83_4_k_cu_60a5afc2_84324cuda3std3__45__cpo4cendE
	.align		8
        /*0038*/ 	.dword	_ZN39_INTERNAL_fde60d83_4_k_cu_60a5afc2_84324cuda3std3__441_GLOBAL__N__fde60d83_4_k_cu_60a5afc2_84326ignoreE
	.align		8
        /*0040*/ 	.dword	_ZN39_INTERNAL_fde60d83_4_k_cu_60a5afc2_84324cuda3std3__419piecewise_constructE
	.align		8
        /*0048*/ 	.dword	_ZN39_INTERNAL_fde60d83_4_k_cu_60a5afc2_84324cuda3std3__48in_placeE
	.align		8
        /*0050*/ 	.dword	_ZN39_INTERNAL_fde60d83_4_k_cu_60a5afc2_84324cuda3std6ranges3__45__cpo4swapE
	.align		8
        /*0058*/ 	.dword	_ZN39_INTERNAL_fde60d83_4_k_cu_60a5afc2_84324cuda3std6ranges3__45__cpo9iter_moveE
	.align		8
        /*0060*/ 	.dword	_ZN39_INTERNAL_fde60d83_4_k_cu_60a5afc2_84324cute7productE
	.align		8
        /*0068*/ 	.dword	_ZN39_INTERNAL_fde60d83_4_k_cu_60a5afc2_84324cute1_E
	.align		8
        /*0070*/ 	.dword	$str$25
	.align		8
        /*0078*/ 	.dword	$str$26
	.align		8
        /*0080*/ 	.dword	$str$27
	.align		8
        /*0088*/ 	.dword	$str$28


//--------------------- .text._ZN7cutlass13device_kernelINS_4gemm6kernel13GemmUniversalIN4cute5tupleIJiiiiEEENS1_10collective13CollectiveMmaINS1_35MainloopSm100TmaUmmaWarpSpecializedILi5ELi2ELi4ENS5_IJNS4_1CILi1EEESB_SB_EEEEENS5_IJNSA_ILi64EEESE_NSA_ILi128EEEEEENS_12float_e5m2_tENS5_IJlSB_lEEESH_SI_NS4_8TiledMMAINS4_8MMA_AtomIJNS4_10MMA_TraitsINS4_19SM100_MMA_F8F6F4_SSEJSH_SH_fSE_SE_NS4_17integral_constantINS4_4UMMA5MajorELSP_0EEESQ_NSN_INSO_7ScaleInELSR_0EEESS_EEEEEENS4_6LayoutISC_NS5_IJNSA_ILi0EEESW_SW_EEEEENS5_IJNS4_10UnderscoreESZ_SZ_EEEEENS4_13SM90_TMA_LOADENS4_14ComposedLayoutINS4_7SwizzleILi3ELi4ELi3EEENS4_18smem_ptr_flag_bitsILi8EEENSV_INS5_IJNSA_ILi8EEESF_EEENS5_IJSF_SB_EEEEEEEvNS4_8identityES12_S1C_vS1D_EENS_8epilogue10collective18CollectiveEpilogueINS1F_23Sm100TmaWarpSpecializedILi1ELi1ELi32ELb0ELb0EEEJSG_NS5_IJNSV_ISE_SB_EES1K_EEESH_SI_SH_SI_NS1F_6fusion15FusionCallbacksIS1J_NS1M_17LinearCombinationISH_fSH_fLNS_15FloatRoundStyleE2EEESG_S1L_JEEENS4_5SM1004TMEM4LOAD26SM100_TMEM_LOAD_16dp32b32xES12_NS13_INS14_ILi2ELi4ELi3EEES17_NSV_INS5_IJS18_SE_EEENS5_IJSE_SB_EEEEEEENS4_39AutoVectorizingCopyWithAssumedAlignmentILi128EEENS4_14SM90_TMA_STOREES20_S22_S22_EEEvvEEEEvNT_6ParamsE --------------------------
	.section	.text._ZN7cutlass13device_kernelINS_4gemm6kernel13GemmUniversalIN4cute5tupleIJiiiiEEENS1_10collective13CollectiveMmaINS1_35MainloopSm100TmaUmmaWarpSpecializedILi5ELi2ELi4ENS5_IJNS4_1CILi1EEESB_SB_EEEEENS5_IJNSA_ILi64EEESE_NSA_ILi128EEEEEENS_12float_e5m2_tENS5_IJlSB_lEEESH_SI_NS4_8TiledMMAINS4_8MMA_AtomIJNS4_10MMA_TraitsINS4_19SM100_MMA_F8F6F4_SSEJSH_SH_fSE_SE_NS4_17integral_constantINS4_4UMMA5MajorELSP_0EEESQ_NSN_INSO_7ScaleInELSR_0EEESS_EEEEEENS4_6LayoutISC_NS5_IJNSA_ILi0EEESW_SW_EEEEENS5_IJNS4_10UnderscoreESZ_SZ_EEEEENS4_13SM90_TMA_LOADENS4_14ComposedLayoutINS4_7SwizzleILi3ELi4ELi3EEENS4_18smem_ptr_flag_bitsILi8EEENSV_INS5_IJNSA_ILi8EEESF_EEENS5_IJSF_SB_EEEEEEEvNS4_8identityES12_S1C_vS1D_EENS_8epilogue10collective18CollectiveEpilogueINS1F_23Sm100TmaWarpSpecializedILi1ELi1ELi32ELb0ELb0EEEJSG_NS5_IJNSV_ISE_SB_EES1K_EEESH_SI_SH_SI_NS1F_6fusion15FusionCallbacksIS1J_NS1M_17LinearCombinationISH_fSH_fLNS_15FloatRoundStyleE2EEESG_S1L_JEEENS4_5SM1004TMEM4LOAD26SM100_TMEM_LOAD_16dp32b32xES12_NS13_INS14_ILi2ELi4ELi3EEES17_NSV_INS5_IJS18_SE_EEENS5_IJSE_SB_EEEEEEENS4_39AutoVectorizingCopyWithAssumedAlignmentILi128EEENS4_14SM90_TMA_STOREES20_S22_S22_EEEvvEEEEvNT_6ParamsE,"ax",@progbits
	.align	128
.text._ZN7cutlass13device_kernelINS_4gemm6kernel13GemmUniversalIN4cute5tupleIJiiiiEEENS1_10collective13CollectiveMmaINS1_35MainloopSm100TmaUmmaWarpSpecializedILi5ELi2ELi4ENS5_IJNS4_1CILi1EEESB_SB_EEEEENS5_IJNSA_ILi64EEESE_NSA_ILi128EEEEEENS_12float_e5m2_tENS5_IJlSB_lEEESH_SI_NS4_8TiledMMAINS4_8MMA_AtomIJNS4_10MMA_TraitsINS4_19SM100_MMA_F8F6F4_SSEJSH_SH_fSE_SE_NS4_17integral_constantINS4_4UMMA5MajorELSP_0EEESQ_NSN_INSO_7ScaleInELSR_0EEESS_EEEEEENS4_6LayoutISC_NS5_IJNSA_ILi0EEESW_SW_EEEEENS5_IJNS4_10UnderscoreESZ_SZ_EEEEENS4_13SM90_TMA_LOADENS4_14ComposedLayoutINS4_7SwizzleILi3ELi4ELi3EEENS4_18smem_ptr_flag_bitsILi8EEENSV_INS5_IJNSA_ILi8EEESF_EEENS5_IJSF_SB_EEEEEEEvNS4_8identityES12_S1C_vS1D_EENS_8epilogue10collective18CollectiveEpilogueINS1F_23Sm100TmaWarpSpecializedILi1ELi1ELi32ELb0ELb0EEEJSG_NS5_IJNSV_ISE_SB_EES1K_EEESH_SI_SH_SI_NS1F_6fusion15FusionCallbacksIS1J_NS1M_17LinearCombinationISH_fSH_fLNS_15FloatRoundStyleE2EEESG_S1L_JEEENS4_5SM1004TMEM4LOAD26SM100_TMEM_LOAD_16dp32b32xES12_NS13_INS14_ILi2ELi4ELi3EEES17_NSV_INS5_IJS18_SE_EEENS5_IJSE_SB_EEEEEEENS4_39AutoVectorizingCopyWithAssumedAlignmentILi128EEENS4_14SM90_TMA_STOREES20_S22_S22_EEEvvEEEEvNT_6ParamsE:
        .type           _ZN7cutlass13device_kernelINS_4gemm6kernel13GemmUniversalIN4cute5tupleIJiiiiEEENS1_10collective13CollectiveMmaINS1_35MainloopSm100TmaUmmaWarpSpecializedILi5ELi2ELi4ENS5_IJNS4_1CILi1EEESB_SB_EEEEENS5_IJNSA_ILi64EEESE_NSA_ILi128EEEEEENS_12float_e5m2_tENS5_IJlSB_lEEESH_SI_NS4_8TiledMMAINS4_8MMA_AtomIJNS4_10MMA_TraitsINS4_19SM100_MMA_F8F6F4_SSEJSH_SH_fSE_SE_NS4_17integral_constantINS4_4UMMA5MajorELSP_0EEESQ_NSN_INSO_7ScaleInELSR_0EEESS_EEEEEENS4_6LayoutISC_NS5_IJNSA_ILi0EEESW_SW_EEEEENS5_IJNS4_10UnderscoreESZ_SZ_EEEEENS4_13SM90_TMA_LOADENS4_14ComposedLayoutINS4_7SwizzleILi3ELi4ELi3EEENS4_18smem_ptr_flag_bitsILi8EEENSV_INS5_IJNSA_ILi8EEESF_EEENS5_IJSF_SB_EEEEEEEvNS4_8identityES12_S1C_vS1D_EENS_8epilogue10collective18CollectiveEpilogueINS1F_23Sm100TmaWarpSpecializedILi1ELi1ELi32ELb0ELb0EEEJSG_NS5_IJNSV_ISE_SB_EES1K_EEESH_SI_SH_SI_NS1F_6fusion15FusionCallbacksIS1J_NS1M_17LinearCombinationISH_fSH_fLNS_15FloatRoundStyleE2EEESG_S1L_JEEENS4_5SM1004TMEM4LOAD26SM100_TMEM_LOAD_16dp32b32xES12_NS13_INS14_ILi2ELi4ELi3EEES17_NSV_INS5_IJS18_SE_EEENS5_IJSE_SB_EEEEEEENS4_39AutoVectorizingCopyWithAssumedAlignmentILi128EEENS4_14SM90_TMA_STOREES20_S22_S22_EEEvvEEEEvNT_6ParamsE,@function
        .size           _ZN7cutlass13device_kernelINS_4gemm6kernel13GemmUniversalIN4cute5tupleIJiiiiEEENS1_10collective13CollectiveMmaINS1_35MainloopSm100TmaUmmaWarpSpecializedILi5ELi2ELi4ENS5_IJNS4_1CILi1EEESB_SB_EEEEENS5_IJNSA_ILi64EEESE_NSA_ILi128EEEEEENS_12float_e5m2_tENS5_IJlSB_lEEESH_SI_NS4_8TiledMMAINS4_8MMA_AtomIJNS4_10MMA_TraitsINS4_19SM100_MMA_F8F6F4_SSEJSH_SH_fSE_SE_NS4_17integral_constantINS4_4UMMA5MajorELSP_0EEESQ_NSN_INSO_7ScaleInELSR_0EEESS_EEEEEENS4_6LayoutISC_NS5_IJNSA_ILi0EEESW_SW_EEEEENS5_IJNS4_10UnderscoreESZ_SZ_EEEEENS4_13SM90_TMA_LOADENS4_14ComposedLayoutINS4_7SwizzleILi3ELi4ELi3EEENS4_18smem_ptr_flag_bitsILi8EEENSV_INS5_IJNSA_ILi8EEESF_EEENS5_IJSF_SB_EEEEEEEvNS4_8identityES12_S1C_vS1D_EENS_8epilogue10collective18CollectiveEpilogueINS1F_23Sm100TmaWarpSpecializedILi1ELi1ELi32ELb0ELb0EEEJSG_NS5_IJNSV_ISE_SB_EES1K_EEESH_SI_SH_SI_NS1F_6fusion15FusionCallbacksIS1J_NS1M_17LinearCombinationISH_fSH_fLNS_15FloatRoundStyleE2EEESG_S1L_JEEENS4_5SM1004TMEM4LOAD26SM100_TMEM_LOAD_16dp32b32xES12_NS13_INS14_ILi2ELi4ELi3EEES17_NSV_INS5_IJS18_SE_EEENS5_IJSE_SB_EEEEEEENS4_39AutoVectorizingCopyWithAssumedAlignmentILi128EEENS4_14SM90_TMA_STOREES20_S22_S22_EEEvvEEEEvNT_6ParamsE,(.L_x_131 - _ZN7cutlass13device_kernelINS_4gemm6kernel13GemmUniversalIN4cute5tupleIJiiiiEEENS1_10collective13CollectiveMmaINS1_35MainloopSm100TmaUmmaWarpSpecializedILi5ELi2ELi4ENS5_IJNS4_1CILi1EEESB_SB_EEEEENS5_IJNSA_ILi64EEESE_NSA_ILi128EEEEEENS_12float_e5m2_tENS5_IJlSB_lEEESH_SI_NS4_8TiledMMAINS4_8MMA_AtomIJNS4_10MMA_TraitsINS4_19SM100_MMA_F8F6F4_SSEJSH_SH_fSE_SE_NS4_17integral_constantINS4_4UMMA5MajorELSP_0EEESQ_NSN_INSO_7ScaleInELSR_0EEESS_EEEEEENS4_6LayoutISC_NS5_IJNSA_ILi0EEESW_SW_EEEEENS5_IJNS4_10UnderscoreESZ_SZ_EEEEENS4_13SM90_TMA_LOADENS4_14ComposedLayoutINS4_7SwizzleILi3ELi4ELi3EEENS4_18smem_ptr_flag_bitsILi8EEENSV_INS5_IJNSA_ILi8EEESF_EEENS5_IJSF_SB_EEEEEEEvNS4_8identityES12_S1C_vS1D_EENS_8epilogue10collective18CollectiveEpilogueINS1F_23Sm100TmaWarpSpecializedILi1ELi1ELi32ELb0ELb0EEEJSG_NS5_IJNSV_ISE_SB_EES1K_EEESH_SI_SH_SI_NS1F_6fusion15FusionCallbacksIS1J_NS1M_17LinearCombinationISH_fSH_fLNS_15FloatRoundStyleE2EEESG_S1L_JEEENS4_5SM1004TMEM4LOAD26SM100_TMEM_LOAD_16dp32b32xES12_NS13_INS14_ILi2ELi4ELi3EEES17_NSV_INS5_IJS18_SE_EEENS5_IJSE_SB_EEEEEEENS4_39AutoVectorizingCopyWithAssumedAlignmentILi128EEENS4_14SM90_TMA_STOREES20_S22_S22_EEEvvEEEEvNT_6ParamsE)
        .other          _ZN7cutlass13device_kernelINS_4gemm6kernel13GemmUniversalIN4cute5tupleIJiiiiEEENS1_10collective13CollectiveMmaINS1_35MainloopSm100TmaUmmaWarpSpecializedILi5ELi2ELi4ENS5_IJNS4_1CILi1EEESB_SB_EEEEENS5_IJNSA_ILi64EEESE_NSA_ILi128EEEEEENS_12float_e5m2_tENS5_IJlSB_lEEESH_SI_NS4_8TiledMMAINS4_8MMA_AtomIJNS4_10MMA_TraitsINS4_19SM100_MMA_F8F6F4_SSEJSH_SH_fSE_SE_NS4_17integral_constantINS4_4UMMA5MajorELSP_0EEESQ_NSN_INSO_7ScaleInELSR_0EEESS_EEEEEENS4_6LayoutISC_NS5_IJNSA_ILi0EEESW_SW_EEEEENS5_IJNS4_10UnderscoreESZ_SZ_EEEEENS4_13SM90_TMA_LOADENS4_14ComposedLayoutINS4_7SwizzleILi3ELi4ELi3EEENS4_18smem_ptr_flag_bitsILi8EEENSV_INS5_IJNSA_ILi8EEESF_EEENS5_IJSF_SB_EEEEEEEvNS4_8identityES12_S1C_vS1D_EENS_8epilogue10collective18CollectiveEpilogueINS1F_23Sm100TmaWarpSpecializedILi1ELi1ELi32ELb0ELb0EEEJSG_NS5_IJNSV_ISE_SB_EES1K_EEESH_SI_SH_SI_NS1F_6fusion15FusionCallbacksIS1J_NS1M_17LinearCombinationISH_fSH_fLNS_15FloatRoundStyleE2EEESG_S1L_JEEENS4_5SM1004TMEM4LOAD26SM100_TMEM_LOAD_16dp32b32xES12_NS13_INS14_ILi2ELi4ELi3EEES17_NSV_INS5_IJS18_SE_EEENS5_IJSE_SB_EEEEEEENS4_39AutoVectorizingCopyWithAssumedAlignmentILi128EEENS4_14SM90_TMA_STOREES20_S22_S22_EEEvvEEEEvNT_6ParamsE,@"STO_CUDA_ENTRY STV_DEFAULT"
_ZN7cutlass13device_kernelINS_4gemm6kernel13GemmUniversalIN4cute5tupleIJiiiiEEENS1_10collective13CollectiveMmaINS1_35MainloopSm100TmaUmmaWarpSpecializedILi5ELi2ELi4ENS5_IJNS4_1CILi1EEESB_SB_EEEEENS5_IJNSA_ILi64EEESE_NSA_ILi128EEEEEENS_12float_e5m2_tENS5_IJlSB_lEEESH_SI_NS4_8TiledMMAINS4_8MMA_AtomIJNS4_10MMA_TraitsINS4_19SM100_MMA_F8F6F4_SSEJSH_SH_fSE_SE_NS4_17integral_constantINS4_4UMMA5MajorELSP_0EEESQ_NSN_INSO_7ScaleInELSR_0EEESS_EEEEEENS4_6LayoutISC_NS5_IJNSA_ILi0EEESW_SW_EEEEENS5_IJNS4_10UnderscoreESZ_SZ_EEEEENS4_13SM90_TMA_LOADENS4_14ComposedLayoutINS4_7SwizzleILi3ELi4ELi3EEENS4_18smem_ptr_flag_bitsILi8EEENSV_INS5_IJNSA_ILi8EEESF_EEENS5_IJSF_SB_EEEEEEEvNS4_8identityES12_S1C_vS1D_EENS_8epilogue10collective18CollectiveEpilogueINS1F_23Sm100TmaWarpSpecializedILi1ELi1ELi32ELb0ELb0EEEJSG_NS5_IJNSV_ISE_SB_EES1K_EEESH_SI_SH_SI_NS1F_6fusion15FusionCallbacksIS1J_NS1M_17LinearCombinationISH_fSH_fLNS_15FloatRoundStyleE2EEESG_S1L_JEEENS4_5SM1004TMEM4LOAD26SM100_TMEM_LOAD_16dp32b32xES12_NS13_INS14_ILi2ELi4ELi3EEES17_NSV_INS5_IJS18_SE_EEENS5_IJSE_SB_EEEEEEENS4_39AutoVectorizingCopyWithAssumedAlignmentILi128EEENS4_14SM90_TMA_STOREES20_S22_S22_EEEvvEEEEvNT_6ParamsE:
[----:B------:R-:W1:Y:S01]  /*0000*/  LDC R1, c[0x0][0x37c] ;  /* 0x0000df00ff017b82 */ /* 0x000e620000000800 */
[----:B------:R-:W2:Y:S01]  /*0010*/  S2R R101, SR_TID.X ;  /* 0x0000000000657919 */ /* 0x000ea20000002100 */
[----:B------:R-:W3:Y:S01]  /*0020*/  LDCU.64 UR4, c[0x0][0x890] ;  /* 0x00011200ff0477ac */ /* 0x000ee20008000a00 */
[----:B------:R-:W-:Y:S02]  /*0030*/  PRMT R96, RZ, 0x7610, R96 ;  /* 0x00007610ff607816 */ /* 0x000fe40000000060 */
[----:B------:R-:W-:Y:S01]  /*0040*/  ELECT P5, URZ, PT ;  /* 0x0000000000ff782f */ /* 0x000fe200038a0000 */
[----:B------:R-:W4:Y:S01]  /*0050*/  LDCU.64 UR40, c[0x0][0x358] ;  /* 0x00006b00ff2877ac */ /* 0x000f220008000a00 */
[----:B---3--:R-:W-:-:S04]  /*0060*/  UISETP.NE.U32.AND UP0, UPT, UR4, URZ, UPT ;  /* 0x000000ff0400728c */ /* 0x008fc8000bf05070 */
[----:B------:R-:W-:Y:S01]  /*0070*/  UISETP.NE.AND.EX UP0, UPT, UR5, URZ, UPT, UP0 ;  /* 0x000000ff0500728c */ /* 0x000fe2000bf05300 */
[----:B--2---:R-:W-:-:S05]  /*0080*/  SHF.R.U32.HI R104, RZ, 0x5, R101 ;  /* 0x00000005ff687819 */ /* 0x004fca0000011665 */
[----:B------:R-:W2:Y:S02]  /*0090*/  SHFL.IDX PT, R0, R104, RZ, 0x1f ;  /* 0x00001fff68007589 */ /* 0x000ea400000e0000 */
[----:B--2---:R-:W-:Y:S01]  /*00a0*/  R2UR UR8, R0 ;  /* 0x00000000000872ca */ /* 0x004fe200000e0000 */
[----:B-1--4-:R-:W-:-:S14]  /*00b0*/  BRA.U UP0, `(.L_x_0) ;  /* 0x00000001002c7547 */ /* 0x012fdc000b800000 */
[----:B------:R-:W1:Y:S02]  /*00c0*/  LDCU.64 UR6, c[0x0][0x888] ;  /* 0x00011100ff0677ac */ /* 0x000e640008000a00 */
[----:B-1----:R-:W-:-:S04]  /*00d0*/  UISETP.NE.U32.AND UP0, UPT, UR6, URZ, UPT ;  /* 0x000000ff0600728c */ /* 0x002fc8000bf05070 */
[----:B------:R-:W-:-:S09]  /*00e0*/  UISETP.NE.AND.EX UP0, UPT, UR7, URZ, UPT, UP0 ;  /* 0x000000ff0700728c */ /* 0x000fd2000bf05300 */
[----:B------:R-:W-:Y:S05]  /*00f0*/  BRA.U !UP0, `(.L_x_1) ;  /* 0x0000000108107547 */ /* 0x000fea000b800000 */
[----:B------:R-:W1:Y:S02]  /*0100*/  LDC.64 R2, c[0x0][0x888] ;  /* 0x00022200ff027b82 */ /* 0x000e640000000a00 */
[----:B-1----:R1:W5:Y:S01]  /*0110*/  LDG.E R49, desc[UR40][R2.64] ;  /* 0x0000002802317981 */ /* 0x002362000c1e1900 */
[----:B------:R-:W-:Y:S01]  /*0120*/  HFMA2 R96, -RZ, RZ, 0, 5.9604644775390625e-08 ;  /* 0x00000001ff607431 */ /* 0x000fe200000001ff */
[----:B------:R-:W-:Y:S05]  /*0130*/  BRA `(.L_x_0) ;  /* 0x00000000000c7947 */ /* 0x000fea0003800000 */
.L_x_1:
[----:B------:R-:W1:Y:S01]  /*0140*/  LDCU UR6, c[0x0][0x880] ;  /* 0x00011000ff0677ac */ /* 0x000e620008000800 */
[----:B------:R-:W-:Y:S01]  /*0150*/  HFMA2 R96, -RZ, RZ, 0, 5.9604644775390625e-08 ;  /* 0x00000001ff607431 */ /* 0x000fe200000001ff */
[----:B-1----:R-:W-:-:S07]  /*0160*/  MOV R49, UR6 ;  /* 0x0000000600317c02 */ /* 0x002fce0008000f00 */
.L_x_0:
[----:B------:R-:W2:Y:S02]  /*0170*/  LDCU.64 UR6, c[0x0][0x8b0] ;  /* 0x00011600ff0677ac */ /* 0x000ea40008000a00 */
[----:B--2---:R-:W-:-:S04]  /*0180*/  UISETP.NE.U32.AND UP0, UPT, UR6, URZ, UPT ;  /* 0x000000ff0600728c */ /* 0x004fc8000bf05070 */
[----:B------:R-:W-:-:S09]  /*0190*/  UISETP.NE.AND.EX UP0, UPT, UR7, URZ, UPT, UP0 ;  /* 0x000000ff0700728c */ /* 0x000fd2000bf05300 */
[----:B------:R-:W-:Y:S05]  /*01a0*/  BRA.U UP0, `(.L_x_2) ;  /* 0x0000000100247547 */ /* 0x000fea000b800000 */
[----:B------:R-:W2:Y:S02]  /*01b0*/  LDCU.64 UR6, c[0x0][0x8a8] ;  /* 0x00011500ff0677ac */ /* 0x000ea40008000a00 */
[----:B--2---:R-:W-:-:S04]  /*01c0*/  UISETP.NE.U32.AND UP0, UPT, UR6, URZ, UPT ;  /* 0x000000ff0600728c */ /* 0x004fc8000bf05070 */
[----:B------:R-:W-:-:S09]  /*01d0*/  UISETP.NE.AND.EX UP0, UPT, UR7, URZ, UPT, UP0 ;  /* 0x000000ff0700728c */ /* 0x000fd2000bf05300 */
[----:B------:R-:W-:Y:S05]  /*01e0*/  BRA.U !UP0, `(.L_x_3) ;  /* 0x00000001080c7547 */ /* 0x000fea000b800000 */
[----:B-1----:R-:W1:Y:S02]  /*01f0*/  LDC.64 R2, c[0x0][0x8a8] ;  /* 0x00022a00ff027b82 */ /* 0x002e640000000a00 */
[----:B-1----:R2:W5:Y:S01]  /*0200*/  LDG.E R47, desc[UR40][R2.64] ;  /* 0x00000028022f7981 */ /* 0x002562000c1e1900 */
[----:B------:R-:W-:Y:S05]  /*0210*/  BRA `(.L_x_2) ;  /* 0x0000000000087947 */ /* 0x000fea0003800000 */
.L_x_3:
[----:B------:R-:W2:Y:S02]  /*0220*/  LDCU UR6, c[0x0][0x8a0] ;  /* 0x00011400ff0677ac */ /* 0x000ea40008000800 */
[----:B--2---:R-:W-:Y:S02]  /*0230*/  MOV R47, UR6 ;  /* 0x00000006002f7c02 */ /* 0x004fe40008000f00 */
.L_x_2:
[----:B------:R-:W-:Y:S01]  /*0240*/  IMAD.U32 R0, RZ, RZ, UR8 ;  /* 0x00000008ff007e24 */ /* 0x000fe2000f8e00ff */
[----:B------:R-:W-:Y:S04]  /*0250*/  BSSY.RECONVERGENT B0, `(.L_x_4) ;  /* 0x000000c000007945 */ /* 0x000fe80003800200 */
[C---:B------:R-:W-:Y:S02]  /*0260*/  ISETP.NE.OR P1, PT, R0.reuse, 0x1, !P5 ;  /* 0x000000010000780c */ /* 0x040fe40006f25670 */
[----:B------:R-:W-:-:S11]  /*0270*/  ISETP.NE.OR P0, PT, R0, 0x3, !P5 ;  /* 0x000000030000780c */ /* 0x000fd60006f05670 */
[----:B------:R-:W-:Y:S05]  /*0280*/  @P1 BRA `(.L_x_5) ;  /* 0x0000000000201947 */ /* 0x000fea0003800000 */
[----:B------:R-:W3:Y:S02]  /*0290*/  LDCU.64 UR6, c[0x0][0x348] ;  /* 0x00006900ff0677ac */ /* 0x000ee40008000a00 */
[----:B---3--:R-:W-:Y:S02]  /*02a0*/  UIADD3 UR10, UP1, UPT, UR6, 0x80, URZ ;  /* 0x00000080060a7890 */ /* 0x008fe4000ff3e0ff */
[----:B------:R-:W-:Y:S02]  /*02b0*/  UIADD3 UR6, UP0, UPT, UR6, 0x180, URZ ;  /* 0x0000018006067890 */ /* 0x000fe4000ff1e0ff */
[----:B------:R-:W-:Y:S02]  /*02c0*/  UIADD3.X UR11, UPT, UPT, URZ, UR7, URZ, UP1, !UPT ;  /* 0x00000007ff0b7290 */ /* 0x000fe40008ffe4ff */
[----:B------:R-:W-:-:S07]  /*02d0*/  UIADD3.X UR7, UPT, UPT, URZ, UR7, URZ, UP0, !UPT ;  /* 0x00000007ff077290 */ /* 0x000fce00087fe4ff */
[----:B------:R3:W-:Y:S02]  /*02e0*/  UTMACCTL.PF [UR10] ;  /* 0x000000000a0079b9 */ /* 0x0007e40008040000 */
[----:B------:R3:W-:Y:S02]  /*02f0*/  UTMACCTL.PF [UR6] ;  /* 0x00000000060079b9 */ /* 0x0007e40008040000 */
[----:B---3--:R-:W-:Y:S01]  /*0300*/  NOP ;  /* 0x0000000000007918 */ /* 0x008fe20000000000 */
.L_x_5:
[----:B------:R-:W-:Y:S05]  /*0310*/  BSYNC.RECONVERGENT B0 ;  /* 0x0000000000007941 */ /* 0x000fea0003800200 */
.L_x_4:
[----:B------:R-:W-:Y:S04]  /*0320*/  BSSY.RECONVERGENT B0, `(.L_x_6) ;  /* 0x000000a000007945 */ /* 0x000fe80003800200 */
        /* <DEDUP_REMOVED lines=9> */
.L_x_7:
[----:B------:R-:W-:Y:S05]  /*03c0*/  BSYNC.RECONVERGENT B0 ;  /* 0x0000000000007941 */ /* 0x000fea0003800200 */
.L_x_6:
[----:B------:R-:W3:Y:S01]  /*03d0*/  LDCU.64 UR6, c[0x0][0x888] ;  /* 0x00011100ff0677ac */ /* 0x000ee20008000a00 */
[----:B------:R-:W-:Y:S02]  /*03e0*/  UISETP.EQ.U32.AND UP1, UPT, UR4, URZ, UPT ;  /* 0x000000ff0400728c */ /* 0x000fe4000bf22070 */
[----:B------:R-:W-:Y:S02]  /*03f0*/  UPLOP3.LUT UP2, UPT, UPT, UPT, UPT, 0x80, 0x8 ;  /* 0x000000000008789c */ /* 0x000fe40003f4f070 */
[----:B---3--:R-:W-:-:S04]  /*0400*/  UISETP.NE.U32.AND UP0, UPT, UR6, URZ, UPT ;  /* 0x000000ff0600728c */ /* 0x008fc8000bf05070 */
[----:B------:R-:W-:-:S04]  /*0410*/  UISETP.NE.AND.EX UP0, UPT, UR7, URZ, UPT, UP0 ;  /* 0x000000ff0700728c */ /* 0x000fc8000bf05300 */
[----:B------:R-:W-:-:S04]  /*0420*/  UISETP.EQ.OR.EX UP3, UPT, UR5, URZ, !UP0, UP1 ;  /* 0x000000ff0500728c */ /* 0x000fc8000c762710 */
[----:B------:R-:W-:-:S05]  /*0430*/  UP2UR UR44, UPR, URZ, 0x8 ;  /* 0x00000008ff2c7883 */ /* 0x000fca0008000000 */
[----:B------:R-:W-:Y:S07]  /*0440*/  BRA.U !UP3, `(.L_x_8) ;  /* 0x000000010b207547 */ /* 0x000fee000b800000 */
[----:B------:R-:W-:Y:S01]  /*0450*/  UISETP.NE.U32.AND UP2, UPT, UR4, URZ, UPT ;  /* 0x000000ff0400728c */ /* 0x000fe2000bf45070 */
[----:B-----5:R-:W-:Y:S01]  /*0460*/  FSETP.NEU.AND P0, PT, R49, RZ, PT ;  /* 0x000000ff3100720b */ /* 0x020fe20003f0d000 */
[----:B------:R-:W-:Y:S02]  /*0470*/  USEL UR4, URZ, 0xffffffff, UP0 ;  /* 0xffffffffff047887 */ /* 0x000fe40008000000 */
[----:B------:R-:W-:-:S10]  /*0480*/  UISETP.NE.AND.EX UP2, UPT, UR5, URZ, UPT, UP2 ;  /* 0x000000ff0500728c */ /* 0x000fd4000bf45320 */
[----:B------:R-:W-:Y:S01]  /*0490*/  VOTEU.ANY UP1, P0 ;  /* 0x0000000000ff7886 */ /* 0x000fe20000020100 */
[----:B------:R-:W-:-:S04]  /*04a0*/  @!UP2 USEL UR4, URZ, 0xffffffff, UP1 ;  /* 0xffffffffff04a887 */ /* 0x000fc80008800000 */
[----:B------:R-:W-:-:S04]  /*04b0*/  ULOP3.LUT UR4, UR4, 0x1, URZ, 0xc0, !UPT ;  /* 0x0000000104047892 */ /* 0x000fc8000f8ec0ff */
[----:B------:R-:W-:-:S11]  /*04c0*/  UISETP.NE.U32.AND UP2, UPT, UR4, 0x1, UPT ;  /* 0x000000010400788c */ /* 0x000fd6000bf45070 */
.L_x_8:
[----:B-12---:R-:W1:Y:S01]  /*04d0*/  SHFL.IDX PT, R2, R104, RZ, 0x1f ;  /* 0x00001fff68027589 */ /* 0x006e6200000e0000 */
[----:B------:R-:W-:-:S04]  /*04e0*/  UISETP.NE.AND UP1, UPT, UR8, 0x2, UPT ;  /* 0x000000020800788c */ /* 0x000fc8000bf25270 */
[----:B------:R-:W-:Y:S01]  /*04f0*/  USEL UR13, URZ, 0x1, UP1 ;  /* 0x00000001ff0d7887 */ /* 0x000fe20008800000 */
[----:B-1----:R-:W-:-:S13]  /*0500*/  ISETP.NE.AND P0, PT, R2, RZ, PT ;  /* 0x000000ff0200720c */ /* 0x002fda0003f05270 */
[----:B------:R-:W-:Y:S05]  /*0510*/  @P0 BRA `(.L_x_9) ;  /* 0x0000000000500947 */ /* 0x000fea0003800000 */
[----:B------:R-:W1:Y:S01]  /*0520*/  S2UR UR5, SR_CgaCtaId ;  /* 0x00000000000579c3 */ /* 0x000e620000008800 */
[----:B------:R-:W-:Y:S01]  /*0530*/  UMOV UR6, 0x400 ;  /* 0x0000040000067882 */ /* 0x000fe20000000000 */
[----:B------:R-:W-:Y:S01]  /*0540*/  UMOV UR4, 0x1 ;  /* 0x0000000100047882 */ /* 0x000fe20000000000 */
[----:B------:R-:W-:Y:S01]  /*0550*/  ELECT P0, URZ, PT ;  /* 0x0000000000ff782f */ /* 0x000fe20003800000 */
[----:B-1----:R-:W-:Y:S02]  /*0560*/  ULEA UR5, UR5, UR6, 0x18 ;  /* 0x0000000605057291 */ /* 0x002fe4000f8ec0ff */
[----:B------:R-:W-:-:S04]  /*0570*/  UIADD3 UR6, UPT, UPT, -UR4, 0x100000, URZ ;  /* 0x0010000004067890 */ /* 0x000fc8000fffe1ff */
[----:B------:R-:W-:Y:S02]  /*0580*/  USHF.L.U32 UR7, UR6, 0xb, URZ ;  /* 0x0000000b06077899 */ /* 0x000fe400080006ff */
[----:B------:R-:W-:Y:S01]  /*0590*/  USHF.L.U32 UR6, UR6, 0x1, URZ ;  /* 0x0000000106067899 */ /* 0x000fe200080006ff */
[----:B------:R-:W1:Y:S11]  /*05a0*/  FENCE.VIEW.ASYNC.S ;  /* 0x00000000000073c6 */ /* 0x000e760000000000 */
[----:B-1----:R1:W2:Y:S01]  /*05b0*/  SYNCS.EXCH.64 URZ, [UR5], UR6 ;  /* 0x0000000605ff75b2 */ /* 0x0022a20008000100 */
[----:B------:R1:W3:Y:S01]  /*05c0*/  SYNCS.EXCH.64 URZ, [UR5+0x28], UR6 ;  /* 0x0000280605ff75b2 */ /* 0x0002e20008000100 */
[----:B------:R1:W4:Y:S01]  /*05d0*/  SYNCS.EXCH.64 URZ, [UR5+0x8], UR6 ;  /* 0x0000080605ff75b2 */ /* 0x0003220008000100 */
[----:B------:R1:W1:Y:S01]  /*05e0*/  SYNCS.EXCH.64 URZ, [UR5+0x30], UR6 ;  /* 0x0000300605ff75b2 */ /* 0x0002620008000100 */
[----:B------:R1:W1:Y:S01]  /*05f0*/  SYNCS.EXCH.64 URZ, [UR5+0x10], UR6 ;  /* 0x0000100605ff75b2 */ /* 0x0002620008000100 */
[----:B------:R1:W1:Y:S01]  /*0600*/  SYNCS.EXCH.64 URZ, [UR5+0x38], UR6 ;  /* 0x0000380605ff75b2 */ /* 0x0002620008000100 */
[----:B------:R1:W1:Y:S01]  /*0610*/  SYNCS.EXCH.64 URZ, [UR5+0x18], UR6 ;  /* 0x0000180605ff75b2 */ /* 0x0002620008000100 */
[----:B------:R1:W1:Y:S01]  /*0620*/  SYNCS.EXCH.64 URZ, [UR5+0x40], UR6 ;  /* 0x0000400605ff75b2 */ /* 0x0002620008000100 */
[----:B------:R1:W1:Y:S01]  /*0630*/  SYNCS.EXCH.64 URZ, [UR5+0x20], UR6 ;  /* 0x0000200605ff75b2 */ /* 0x0002620008000100 */
[----:B------:R1:W1:Y:S01]  /*0640*/  SYNCS.EXCH.64 URZ, [UR5+0x48], UR6 ;  /* 0x0000480605ff75b2 */ /* 0x0002620008000100 */
[----:B------:R-:W-:Y:S01]  /*0650*/  NOP ;  /* 0x0000000000007918 */ /* 0x000fe20000000000 */
.L_x_9:
[----:B------:R-:W2:Y:S01]  /*0660*/  SHFL.IDX PT, R2, R104, RZ, 0x1f ;  /* 0x00001fff68027589 */ /* 0x000ea200000e0000 */
[----:B------:R-:W-:Y:S01]  /*0670*/  NOP ;  /* 0x0000000000007918 */ /* 0x000fe20000000000 */
[----:B--2---:R-:W-:-:S13]  /*0680*/  ISETP.NE.AND P0, PT, R2, 0x1, PT ;  /* 0x000000010200780c */ /* 0x004fda0003f05270 */
[----:B------:R-:W-:Y:S05]  /*0690*/  @P0 BRA `(.L_x_10) ;  /* 0x0000000000400947 */ /* 0x000fea0003800000 */
[----:B-1----:R-:W1:Y:S01]  /*06a0*/  S2UR UR6, SR_CgaCtaId ;  /* 0x00000000000679c3 */ /* 0x002e620000008800 */
[----:B------:R-:W-:Y:S01]  /*06b0*/  UMOV UR7, 0x400 ;  /* 0x0000040000077882 */ /* 0x000fe20000000000 */
[----:B------:R-:W-:Y:S01]  /*06c0*/  UMOV UR5, 0x20 ;  /* 0x0000002000057882 */ /* 0x000fe20000000000 */
[----:B------:R-:W-:Y:S01]  /*06d0*/  UMOV UR4, 0x80 ;  /* 0x0000008000047882 */ /* 0x000fe20000000000 */
[----:B------:R-:W-:-:S04]  /*06e0*/  UIADD3 UR10, UPT, UPT, -UR5, 0x100000, URZ ;  /* 0x00100000050a7890 */ /* 0x000fc8000fffe1ff */
[----:B------:R-:W-:Y:S02]  /*06f0*/  USHF.L.U32 UR11, UR10, 0xb, URZ ;  /* 0x0000000b0a0b7899 */ /* 0x000fe400080006ff */
[----:B------:R-:W-:Y:S02]  /*0700*/  USHF.L.U32 UR10, UR10, 0x1, URZ ;  /* 0x000000010a0a7899 */ /* 0x000fe400080006ff */
[----:B------:R-:W-:-:S04]  /*0710*/  UIADD3 UR4, UPT, UPT, -UR4, 0x100000, URZ ;  /* 0x0010000004047890 */ /* 0x000fc8000fffe1ff */
[----:B------:R-:W-:Y:S02]  /*0720*/  USHF.L.U32 UR5, UR4, 0xb, URZ ;  /* 0x0000000b04057899 */ /* 0x000fe400080006ff */
[----:B------:R-:W-:Y:S01]  /*0730*/  USHF.L.U32 UR4, UR4, 0x1, URZ ;  /* 0x0000000104047899 */ /* 0x000fe200080006ff */
[----:B------:R-:W-:Y:S01]  /*0740*/  ELECT P0, URZ, PT ;  /* 0x0000000000ff782f */ /* 0x000fe20003800000 */
[----:B-1----:R-:W-:Y:S01]  /*0750*/  ULEA UR6, UR6, UR7, 0x18 ;  /* 0x0000000706067291 */ /* 0x002fe2000f8ec0ff */
[----:B------:R-:W1:Y:S11]  /*0760*/  FENCE.VIEW.ASYNC.S ;  /* 0x00000000000073c6 */ /* 0x000e760000000000 */
[----:B-1----:R2:W1:Y:S01]  /*0770*/  SYNCS.EXCH.64 URZ, [UR6+0x50], UR10 ;  /* 0x0000500a06ff75b2 */ /* 0x0024620008000100 */
[----:B------:R2:W1:Y:S02]  /*0780*/  SYNCS.EXCH.64 URZ, [UR6+0x58], UR4 ;  /* 0x0000580406ff75b2 */ /* 0x0004640008000100 */
[----:B--2---:R-:W-:Y:S01]  /*0790*/  NOP ;  /* 0x0000000000007918 */ /* 0x004fe20000000000 */
.L_x_10:
[----:B------:R-:W2:Y:S01]  /*07a0*/  SHFL.IDX PT, R2, R104, RZ, 0x1f ;  /* 0x00001fff68027589 */ /* 0x000ea200000e0000 */
[----:B------:R-:W-:Y:S01]  /*07b0*/  NOP ;  /* 0x0000000000007918 */ /* 0x000fe20000000000 */
[----:B--2---:R-:W-:-:S13]  /*07c0*/  ISETP.NE.AND P0, PT, R2, 0x3, PT ;  /* 0x000000030200780c */ /* 0x004fda0003f05270 */
[----:B------:R-:W-:Y:S05]  /*07d0*/  @P0 BRA `(.L_x_11) ;  /* 0x0000000000300947 */ /* 0x000fea0003800000 */
[----:B-1----:R-:W1:Y:S01]  /*07e0*/  S2UR UR5, SR_CgaCtaId ;  /* 0x00000000000579c3 */ /* 0x002e620000008800 */
        /* <DEDUP_REMOVED lines=8> */
[----:B-1----:R2:W1:Y:S01]  /*0870*/  SYNCS.EXCH.64 URZ, [UR5+0x60], UR6 ;  /* 0x0000600605ff75b2 */ /* 0x0024620008000100 */
[----:B------:R2:W1:Y:S02]  /*0880*/  SYNCS.EXCH.64 URZ, [UR5+0x68], UR6 ;  /* 0x0000680605ff75b2 */ /* 0x0004640008000100 */
[----:B--2---:R-:W-:Y:S01]  /*0890*/  NOP ;  /* 0x0000000000007918 */ /* 0x004fe20000000000 */
.L_x_11:
[----:B------:R-:W2:Y:S01]  /*08a0*/  SHFL.IDX PT, R2, R104, RZ, 0x1f ;  /* 0x00001fff68027589 */ /* 0x000ea200000e0000 */
[----:B------:R-:W-:Y:S01]  /*08b0*/  NOP ;  /* 0x0000000000007918 */ /* 0x000fe20000000000 */
[----:B--2---:R-:W-:-:S13]  /*08c0*/  ISETP.NE.AND P0, PT, R2, 0x4, PT ;  /* 0x000000040200780c */ /* 0x004fda0003f05270 */
[----:B------:R-:W-:Y:S05]  /*08d0*/  @P0 BRA `(.L_x_12) ;  /* 0x00000000004c0947 */ /* 0x000fea0003800000 */
[----:B-1----:R-:W1:Y:S01]  /*08e0*/  S2UR UR5, SR_CgaCtaId ;  /* 0x00000000000579c3 */ /* 0x002e620000008800 */
[----:B------:R-:W-:Y:S01]  /*08f0*/  UMOV UR7, 0x100 ;  /* 0x0000010000077882 */ /* 0x000fe20000000000 */
[----:B------:R-:W-:Y:S01]  /*0900*/  UMOV UR6, 0x400 ;  /* 0x0000040000067882 */ /* 0x000fe20000000000 */
[----:B------:R-:W-:Y:S01]  /*0910*/  USEL UR7, UR7, 0xe0, UP2 ;  /* 0x000000e007077887 */ /* 0x000fe20009000000 */
[----:B------:R-:W-:Y:S01]  /*0920*/  UMOV UR4, 0x1 ;  /* 0x0000000100047882 */ /* 0x000fe20000000000 */
[----:B------:R-:W-:Y:S01]  /*0930*/  ELECT P0, URZ, PT ;  /* 0x0000000000ff782f */ /* 0x000fe20003800000 */
[----:B------:R-:W-:-:S04]  /*0940*/  UIADD3 UR10, UPT, UPT, -UR4, 0x100000, URZ ;  /* 0x00100000040a7890 */ /* 0x000fc8000fffe1ff */
[----:B------:R-:W-:Y:S02]  /*0950*/  USHF.L.U32 UR11, UR10, 0xb, URZ ;  /* 0x0000000b0a0b7899 */ /* 0x000fe400080006ff */
[----:B------:R-:W-:Y:S02]  /*0960*/  USHF.L.U32 UR10, UR10, 0x1, URZ ;  /* 0x000000010a0a7899 */ /* 0x000fe400080006ff */
[----:B-1----:R-:W-:Y:S02]  /*0970*/  ULEA UR5, UR5, UR6, 0x18 ;  /* 0x0000000605057291 */ /* 0x002fe4000f8ec0ff */
[----:B------:R-:W-:-:S04]  /*0980*/  UIADD3 UR6, UPT, UPT, -UR7, 0x100000, URZ ;  /* 0x0010000007067890 */ /* 0x000fc8000fffe1ff */
[----:B------:R-:W-:Y:S02]  /*0990*/  USHF.L.U32 UR7, UR6, 0xb, URZ ;  /* 0x0000000b06077899 */ /* 0x000fe400080006ff */
[----:B------:R-:W-:Y:S01]  /*09a0*/  USHF.L.U32 UR6, UR6, 0x1, URZ ;  /* 0x0000000106067899 */ /* 0x000fe200080006ff */
[----:B------:R-:W1:Y:S03]  /*09b0*/  FENCE.VIEW.ASYNC.S ;  /* 0x00000000000073c6 */ /* 0x000e660000000000 */
[----:B-1----:R2:W1:Y:S08]  /*09c0*/  SYNCS.EXCH.64 URZ, [UR5+0x70], UR10 ;  /* 0x0000700a05ff75b2 */ /* 0x0024700008000100 */
[----:B------:R2:W1:Y:S01]  /*09d0*/  SYNCS.EXCH.64 URZ, [UR5+0x80], UR6 ;  /* 0x0000800605ff75b2 */ /* 0x0004620008000100 */
[----:B------:R2:W1:Y:S01]  /*09e0*/  SYNCS.EXCH.64 URZ, [UR5+0x78], UR10 ;  /* 0x0000780a05ff75b2 */ /* 0x0004620008000100 */
[----:B------:R2:W1:Y:S02]  /*09f0*/  SYNCS.EXCH.64 URZ, [UR5+0x88], UR6 ;  /* 0x0000880605ff75b2 */ /* 0x0004640008000100 */
[----:B--2---:R-:W-:Y:S01]  /*0a00*/  NOP ;  /* 0x0000000000007918 */ /* 0x004fe20000000000 */
.L_x_12:
        /* <DEDUP_REMOVED lines=18> */
[----:B------:R2:W1:Y:S01]  /*0b30*/  SYNCS.EXCH.64 URZ, [UR6+0xb0], UR4 ;  /* 0x0000b00406ff75b2 */ /* 0x0004620008000100 */
[----:B------:R2:W1:Y:S01]  /*0b40*/  SYNCS.EXCH.64 URZ, [UR6+0x98], UR10 ;  /* 0x0000980a06ff75b2 */ /* 0x0004620008000100 */
[----:B------:R2:W1:Y:S01]  /*0b50*/  SYNCS.EXCH.64 URZ, [UR6+0xb8], UR4 ;  /* 0x0000b80406ff75b2 */ /* 0x0004620008000100 */
[----:B------:R2:W1:Y:S01]  /*0b60*/  SYNCS.EXCH.64 URZ, [UR6+0xa0], UR10 ;  /* 0x0000a00a06ff75b2 */ /* 0x0004620008000100 */
[----:B------:R2:W1:Y:S01]  /*0b70*/  SYNCS.EXCH.64 URZ, [UR6+0xc0], UR4 ;  /* 0x0000c00406ff75b2 */ /* 0x0004620008000100 */
[----:B------:R2:W1:Y:S01]  /*0b80*/  SYNCS.EXCH.64 URZ, [UR6+0xa8], UR10 ;  /* 0x0000a80a06ff75b2 */ /* 0x0004620008000100 */
[----:B------:R2:W1:Y:S02]  /*0b90*/  SYNCS.EXCH.64 URZ, [UR6+0xc8], UR4 ;  /* 0x0000c80406ff75b2 */ /* 0x0004640008000100 */
[----:B--2---:R-:W-:Y:S01]  /*0ba0*/  NOP ;  /* 0x0000000000007918 */ /* 0x004fe20000000000 */
.L_x_13:
        /* <DEDUP_REMOVED lines=14> */
[----:B------:R2:W1:Y:S01]  /*0c90*/  SYNCS.EXCH.64 URZ, [UR5+0xe0], UR6 ;  /* 0x0000e00605ff75b2 */ /* 0x0004620008000100 */
[----:B------:R2:W1:Y:S01]  /*0ca0*/  SYNCS.EXCH.64 URZ, [UR5+0xd8], UR6 ;  /* 0x0000d80605ff75b2 */ /* 0x0004620008000100 */
[----:B------:R2:W1:Y:S02]  /*0cb0*/  SYNCS.EXCH.64 URZ, [UR5+0xe8], UR6 ;  /* 0x0000e80605ff75b2 */ /* 0x0004640008000100 */
[----:B--2---:R-:W-:Y:S01]  /*0cc0*/  NOP ;  /* 0x0000000000007918 */ /* 0x004fe20000000000 */
.L_x_14:
[----:B-1----:R-:W1:Y:S01]  /*0cd0*/  S2UR UR5, SR_CTAID.X ;  /* 0x00000000000579c3 */ /* 0x002e620000002500 */
[----:B------:R-:W-:-:S05]  /*0ce0*/  CS2R.32 R97, SR_CgaSize ;  /* 0x0000000000617805 */ /* 0x000fca0000008a00 */
[----:B------:R-:W-:-:S05]  /*0cf0*/  IMAD R97, R97, -0xa0, RZ ;  /* 0xffffff6061617824 */ /* 0x000fca00078e02ff */
[----:B------:R-:W-:-:S14]  /*0d00*/  R2UR UR7, R97 ;  /* 0x00000000610772ca */ /* 0x000fdc00000e0000 */
[----:B------:R-:W2:Y:S01]  /*0d10*/  LDCU UR7, c[0x0][UR7+0x2b0] ;  /* 0x00005600070777ac */ /* 0x000ea20008000800 */
[----:B------:R-:W-:Y:S01]  /*0d20*/  NOP ;  /* 0x0000000000007918 */ /* 0x000fe20000000000 */
[----:B------:R-:W-:-:S05]  /*0d30*/  CS2R.32 R97, SR_CgaSize ;  /* 0x0000000000617805 */ /* 0x000fca0000008a00 */
[----:B------:R-:W-:-:S05]  /*0d40*/  IMAD R97, R97, -0xa0, RZ ;  /* 0xffffff6061617824 */ /* 0x000fca00078e02ff */
[----:B------:R-:W-:-:S14]  /*0d50*/  R2UR UR6, R97 ;  /* 0x00000000610672ca */ /* 0x000fdc00000e0000 */
[----:B------:R-:W3:Y:S01]  /*0d60*/  LDCU UR6, c[0x0][UR6+0x2b4] ;  /* 0x00005680060677ac */ /* 0x000ee20008000800 */
[----:B------:R-:W4:Y:S08]  /*0d70*/  S2UR UR4, SR_CTAID.Y ;  /* 0x00000000000479c3 */ /* 0x000f300000002600 */
[----:B------:R-:W3:Y:S01]  /*0d80*/  LDC R9, c[0x0][0xb24] ;  /* 0x0002c900ff097b82 */ /* 0x000ee20000000800 */
[----:B-1----:R-:W-:-:S02]  /*0d90*/  I2FP.F32.U32 R5, UR5 ;  /* 0x0000000500057c45 */ /* 0x002fc40008201000 */
[----:B------:R-:W-:-:S05]  /*0da0*/  CS2R.32 R3, SR_CgaSize ;  /* 0x0000000000037805 */ /* 0x000fca0000008a00 */
[----:B------:R-:W-:-:S06]  /*0db0*/  IMAD R3, R3, -0xa0, RZ ;  /* 0xffffff6003037824 */ /* 0x000fcc00078e02ff */
[----:B------:R-:W1:Y:S01]  /*0dc0*/  LDC R3, c[0x0][R3+0x2a0] ;  /* 0x0000a80003037b82 */ /* 0x000e620000000800 */
[----:B------:R-:W-:Y:S01]  /*0dd0*/  MOV R97, UR5 ;  /* 0x0000000500617c02 */ /* 0x000fe20008000f00 */
[----:B--2---:R-:W-:Y:S01]  /*0de0*/  FMUL R5, R5, UR7 ;  /* 0x0000000705057c20 */ /* 0x004fe20008400000 */
[----:B----4-:R-:W-:Y:S02]  /*0df0*/  I2FP.F32.U32 R4, UR4 ;  /* 0x0000000400047c45 */ /* 0x010fe40008201000 */
[----:B------:R-:W-:-:S05]  /*0e00*/  CS2R.32 R2, SR_CgaSize ;  /* 0x0000000000027805 */ /* 0x000fca0000008a00 */
[----:B------:R-:W-:-:S06]  /*0e10*/  IMAD R2, R2, -0xa0, RZ ;  /* 0xffffff6002027824 */ /* 0x000fcc00078e02ff */
[----:B------:R-:W2:Y:S01]  /*0e20*/  LDC R2, c[0x0][R2+0x2a4] ;  /* 0x0000a90002027b82 */ /* 0x000ea20000000800 */
[----:B------:R-:W4:Y:S01]  /*0e30*/  F2I.U32.TRUNC.NTZ R90, R5 ;  /* 0x00000005005a7305 */ /* 0x000f22000020f000 */
[----:B------:R-:W-:Y:S01]  /*0e40*/  MOV R91, UR4 ;  /* 0x00000004005b7c02 */ /* 0x000fe20008000f00 */
[----:B---3--:R-:W-:-:S05]  /*0e50*/  FMUL R4, R4, UR6 ;  /* 0x0000000604047c20 */ /* 0x008fca0008400000 */
[----:B------:R-:W-:Y:S01]  /*0e60*/  BAR.SYNC.DEFER_BLOCKING 0x0 ;  /* 0x0000000000007b1d */ /* 0x000fe20000010000 */
[----:B------:R-:W-:-:S05]  /*0e70*/  ISETP.GE.AND P0, PT, R9, 0x1, PT ;  /* 0x000000010900780c */ /* 0x000fca0003f06270 */
[----:B------:R-:W3:Y:S02]  /*0e80*/  F2I.U32.TRUNC.NTZ R79, R4 ;  /* 0x00000004004f7305 */ /* 0x000ee4000020f000 */
[----:B------:R-:W2:Y:S01]  /*0e90*/  S2UR UR36, SR_CTAID.Z ;  /* 0x00000000002479c3 */ /* 0x000ea20000002700 */
[----:B----4-:R-:W-:-:S05]  /*0ea0*/  IADD3 R90, PT, PT, -R90, RZ, RZ ;  /* 0x000000ff5a5a7210 */ /* 0x010fca0007ffe1ff */
[----:B-1----:R-:W-:Y:S01]  /*0eb0*/  IMAD R90, R3, R90, UR5 ;  /* 0x00000005035a7e24 */ /* 0x002fe2000f8e025a */
[----:B---3--:R-:W-:-:S05]  /*0ec0*/  IADD3 R79, PT, PT, -R79, RZ, RZ ;  /* 0x000000ff4f4f7210 */ /* 0x008fca0007ffe1ff */
[----:B--2---:R-:W-:Y:S01]  /*0ed0*/  IMAD R79, R2, R79, UR4 ;  /* 0x00000004024f7e24 */ /* 0x004fe2000f8e024f */
[----:B------:R-:W-:Y:S06]  /*0ee0*/  @!P0 BRA `(.L_x_15) ;  /* 0x0000000000b88947 */ /* 0x000fec0003800000 */
[----:B------:R-:W1:Y:S01]  /*0ef0*/  LDC.64 R4, c[0x0][0xb18] ;  /* 0x0002c600ff047b82 */ /* 0x000e620000000a00 */
[----:B------:R-:W-:-:S07]  /*0f00*/  ISETP.NE.AND P0, PT, R9, 0x1, PT ;  /* 0x000000010900780c */ /* 0x000fce0003f05270 */
[----:B------:R-:W2:Y:S08]  /*0f10*/  LDC R10, c[0x0][0xb0c] ;  /* 0x0002c300ff0a7b82 */ /* 0x000eb00000000800 */
[----:B------:R-:W3:Y:S08]  /*0f20*/  LDC R11, c[0x0][0x370] ;  /* 0x0000dc00ff0b7b82 */ /* 0x000ef00000000800 */
[----:B------:R-:W4:Y:S01]  /*0f30*/  LDC R12, c[0x0][0x374] ;  /* 0x0000dd00ff0c7b82 */ /* 0x000f220000000800 */
[----:B-1----:R-:W-:-:S07]  /*0f40*/  ISETP.NE.AND P1, PT, R4, 0x1, PT ;  /* 0x000000010400780c */ /* 0x002fce0003f25270 */
[----:B------:R-:W3:Y:S01]  /*0f50*/  LDC.64 R6, c[0x0][0xb10] ;  /* 0x0002c400ff067b82 */ /* 0x000ee20000000a00 */
[----:B--2---:R-:W-:-:S07]  /*0f60*/  ISETP.NE.AND P2, PT, R10, 0x1, PT ;  /* 0x000000010a00780c */ /* 0x004fce0003f45270 */
[----:B------:R-:W1:Y:S08]  /*0f70*/  LDC R8, c[0x0][0xb20] ;  /* 0x0002c800ff087b82 */ /* 0x000e700000000800 */
[----:B------:R-:W2:Y:S01]  /*0f80*/  LDC.64 R2, c[0x0][0xb28] ;  /* 0x0002ca00ff027b82 */ /* 0x000ea20000000a00 */
[----:B----4-:R-:W-:-:S04]  /*0f90*/  IMAD.HI.U32 R13, R12, R5, RZ ;  /* 0x000000050c0d7227 */ /* 0x010fc800078e00ff */
[----:B------:R-:W-:-:S04]  /*0fa0*/  IMAD.HI.U32 R5, R91, R5, RZ ;  /* 0x000000055b057227 */ /* 0x000fc800078e00ff */
[----:B---3--:R-:W-:-:S04]  /*0fb0*/  IMAD.HI.U32 R14, R11, R6, RZ ;  /* 0x000000060b0e7227 */ /* 0x008fc800078e00ff */
[----:B------:R-:W-:Y:S01]  /*0fc0*/  IMAD.HI.U32 R16, R97, R6, RZ ;  /* 0x0000000661107227 */ /* 0x000fe200078e00ff */
[-C--:B------:R-:W-:Y:S02]  /*0fd0*/  @P2 SHF.R.U32.HI R11, RZ, R7.reuse, R14 ;  /* 0x00000007ff0b2219 */ /* 0x080fe4000001160e */
[-C--:B-1----:R-:W-:Y:S02]  /*0fe0*/  @P1 SHF.R.U32.HI R12, RZ, R8.reuse, R13 ;  /* 0x00000008ff0c1219 */ /* 0x082fe4000001160d */
[----:B------:R-:W-:Y:S02]  /*0ff0*/  SHF.R.U32.HI R8, RZ, R8, R5 ;  /* 0x00000008ff087219 */ /* 0x000fe40000011605 */
[----:B------:R-:W-:Y:S02]  /*1000*/  SHF.R.U32.HI R16, RZ, R7, R16 ;  /* 0x00000007ff107219 */ /* 0x000fe40000011610 */
[----:B------:R-:W-:Y:S01]  /*1010*/  SEL R5, R91, R8, !P1 ;  /* 0x000000085b057207 */ /* 0x000fe20004800000 */
[----:B--2---:R-:W-:Y:S01]  /*1020*/  IMAD.HI.U32 R14, R12, R2, RZ ;  /* 0x000000020c0e7227 */ /* 0x004fe200078e00ff */
[----:B------:R-:W-:-:S03]  /*1030*/  SEL R7, R97, R16, !P2 ;  /* 0x0000001061077207 */ /* 0x000fc60005000000 */
[----:B------:R-:W-:Y:S01]  /*1040*/  IMAD.HI.U32 R6, R11, R2, RZ ;  /* 0x000000020b067227 */ /* 0x000fe200078e00ff */
[----:B------:R-:W-:-:S04]  /*1050*/  @P0 SHF.R.U32.HI R12, RZ, R3, R14 ;  /* 0x00000003ff0c0219 */ /* 0x000fc8000001160e */
[----:B------:R-:W-:Y:S01]  /*1060*/  @P0 SHF.R.U32.HI R11, RZ, R3, R6 ;  /* 0x00000003ff0b0219 */ /* 0x000fe20000011606 */
[----:B------:R-:W-:-:S04]  /*1070*/  IMAD R12, R12, R9, RZ ;  /* 0x000000090c0c7224 */ /* 0x000fc800078e02ff */
[----:B------:R-:W-:Y:S01]  /*1080*/  IMAD R6, R11, R9, RZ ;  /* 0x000000090b067224 */ /* 0x000fe200078e02ff */
[----:B------:R-:W-:-:S04]  /*1090*/  ISETP.GE.AND P1, PT, R5, R12, PT ;  /* 0x0000000c0500720c */ /* 0x000fc80003f26270 */
[----:B------:R-:W-:Y:S01]  /*10a0*/  ISETP.GE.OR P1, PT, R7, R6, P1 ;  /* 0x000000060700720c */ /* 0x000fe20000f26670 */
[----:B------:R-:W-:-:S05]  /*10b0*/  IMAD.HI.U32 R6, R5, R2, RZ ;  /* 0x0000000205067227 */ /* 0x000fca00078e00ff */
[----:B------:R-:W-:-:S04]  /*10c0*/  SHF.R.U32.HI R6, RZ, R3, R6 ;  /* 0x00000003ff067219 */ /* 0x000fc80000011606 */
[----:B------:R-:W-:-:S03]  /*10d0*/  SEL R6, R5, R6, !P0 ;  /* 0x0000000605067207 */ /* 0x000fc60004000000 */
[----:B------:R-:W-:Y:S01]  /*10e0*/  @!P1 IMAD.HI.U32 R8, R7, R2, RZ ;  /* 0x0000000207089227 */ /* 0x000fe200078e00ff */
[----:B------:R-:W-:-:S04]  /*10f0*/  IADD3 R2, PT, PT, -R6, RZ, RZ ;  /* 0x000000ff06027210 */ /* 0x000fc80007ffe1ff */
[----:B------:R-:W-:Y:S01]  /*1100*/  @!P1 SHF.R.U32.HI R8, RZ, R3, R8 ;  /* 0x00000003ff089219 */ /* 0x000fe20000011608 */
[----:B------:R-:W-:-:S03]  /*1110*/  IMAD R2, R9, R2, R5 ;  /* 0x0000000209027224 */ /* 0x000fc600078e0205 */
[----:B------:R-:W-:Y:S02]  /*1120*/  @!P1 SEL R3, R7, R8, !P0 ;  /* 0x0000000807039207 */ /* 0x000fe40004000000 */
[----:B------:R-:W-:-:S03]  /*1130*/  IADD3 R8, PT, PT, -R5, RZ, RZ ;  /* 0x000000ff05087210 */ /* 0x000fc60007ffe1ff */
[--C-:B------:R-:W-:Y:S02]  /*1140*/  @!P1 IMAD.IADD R6, R6, 0x1, -R3.reuse ;  /* 0x0000000106069824 */ /* 0x100fe400078e0a03 */
[----:B------:R-:W-:Y:S01]  /*1150*/  @!P1 IMAD R3, R2, R11, R3 ;  /* 0x0000000b02039224 */ /* 0x000fe200078e0203 */
[----:B------:R-:W-:Y:S01]  /*1160*/  IADD3 R2, PT, PT, -R7, RZ, RZ ;  /* 0x000000ff07027210 */ /* 0x000fe20007ffe1ff */
[----:B------:R-:W-:Y:S02]  /*1170*/  @!P1 IMAD R5, R6, R9, R7 ;  /* 0x0000000906059224 */ /* 0x000fe400078e0207 */
[----:B------:R-:W-:Y:S02]  /*1180*/  IMAD R8, R4, R8, R91 ;  /* 0x0000000804087224 */ /* 0x000fe400078e025b */
[----:B------:R-:W-:Y:S02]  /*1190*/  @!P1 IMAD.MOV.U32 R7, RZ, RZ, R3 ;  /* 0x000000ffff079224 */ /* 0x000fe400078e0003 */
[----:B------:R-:W-:-:S02]  /*11a0*/  IMAD R2, R10, R2, R97 ;  /* 0x000000020a027224 */ /* 0x000fc400078e0261 */
[----:B------:R-:W-:Y:S02]  /*11b0*/  IMAD R91, R5, R4, R8 ;  /* 0x00000004055b7224 */ /* 0x000fe400078e0208 */
[----:B------:R-:W-:Y:S02]  /*11c0*/  IMAD R97, R7, R10, R2 ;  /* 0x0000000a07617224 */ /* 0x000fe400078e0202 */
.L_x_15:
[----:B------:R-:W1:Y:S01]  /*11d0*/  LDCU UR4, c[0x0][0xb30] ;  /* 0x00016600ff0477ac */ /* 0x000e620008000800 */
[----:B------:R-:W2:Y:S08]  /*11e0*/  S2UR UR37, SR_CgaCtaId ;  /* 0x00000000002579c3 */ /* 0x000eb00000008800 */
[----:B------:R-:W3:Y:S01]  /*11f0*/  LDC R40, c[0x0][0xb24] ;  /* 0x0002c900ff287b82 */ /* 0x000ee20000000800 */
[----:B-1----:R-:W-:-:S09]  /*1200*/  UISETP.NE.AND UP1, UPT, UR4, 0x1, UPT ;  /* 0x000000010400788c */ /* 0x002fd2000bf25270 */
[----:B--2---:R-:W-:Y:S05]  /*1210*/  BRA.U UP1, `(.L_x_16) ;  /* 0x0000000101407547 */ /* 0x004fea000b800000 */
[----:B------:R-:W1:Y:S08]  /*1220*/  LDC.64 R4, c[0x0][0xb10] ;  /* 0x0002c400ff047b82 */ /* 0x000e700000000a00 */
[----:B------:R-:W2:Y:S08]  /*1230*/  LDC.64 R2, c[0x0][0xb18] ;  /* 0x0002c600ff027b82 */ /* 0x000eb00000000a00 */
[----:B------:R-:W4:Y:S08]  /*1240*/  LDC R6, c[0x0][0xb20] ;  /* 0x0002c800ff067b82 */ /* 0x000f300000000800 */
[----:B------:R-:W3:Y:S01]  /*1250*/  LDC R8, c[0x0][0xb0c] ;  /* 0x0002c300ff087b82 */ /* 0x000ee20000000800 */
[----:B-1----:R-:W-:-:S05]  /*1260*/  IMAD.HI.U32 R4, R97, R4, RZ ;  /* 0x0000000461047227 */ /* 0x002fca00078e00ff */
[----:B------:R-:W-:Y:S01]  /*1270*/  SHF.R.U32.HI R4, RZ, R5, R4 ;  /* 0x00000005ff047219 */ /* 0x000fe20000011604 */
[----:B--2---:R-:W-:Y:S01]  /*1280*/  IMAD.HI.U32 R3, R91, R3, RZ ;  /* 0x000000035b037227 */ /* 0x004fe200078e00ff */
[----:B------:R-:W-:-:S04]  /*1290*/  ISETP.NE.AND P0, PT, R2, 0x1, PT ;  /* 0x000000010200780c */ /* 0x000fc80003f05270 */
[----:B----4-:R-:W-:-:S04]  /*12a0*/  SHF.R.U32.HI R6, RZ, R6, R3 ;  /* 0x00000006ff067219 */ /* 0x010fc80000011603 */
[----:B------:R-:W-:Y:S02]  /*12b0*/  SEL R3, R91, R6, !P0 ;  /* 0x000000065b037207 */ /* 0x000fe40004000000 */
[----:B---3--:R-:W-:-:S04]  /*12c0*/  ISETP.NE.AND P1, PT, R8, 0x1, PT ;  /* 0x000000010800780c */ /* 0x008fc80003f25270 */
[----:B------:R-:W-:-:S05]  /*12d0*/  SEL R4, R97, R4, !P1 ;  /* 0x0000000461047207 */ /* 0x000fca0004800000 */
[----:B------:R-:W-:Y:S02]  /*12e0*/  IMAD.IADD R5, R3, 0x1, -R4 ;  /* 0x0000000103057824 */ /* 0x000fe400078e0a04 */
[----:B------:R-:W-:Y:S02]  /*12f0*/  IMAD.IADD R3, R4, 0x1, -R3 ;  /* 0x0000000104037824 */ /* 0x000fe400078e0a03 */
[----:B------:R-:W-:Y:S02]  /*1300*/  IMAD R97, R5, R8, R97 ;  /* 0x0000000805617224 */ /* 0x000fe400078e0261 */
[----:B------:R-:W-:-:S07]  /*1310*/  IMAD R91, R3, R2, R91 ;  /* 0x00000002035b7224 */ /* 0x000fce00078e025b */
.L_x_16:
[----:B------:R-:W-:Y:S01]  /*1320*/  BAR.SYNC.DEFER_BLOCKING 0x0 ;  /* 0x0000000000007b1d */ /* 0x000fe20000010000 */
[----:B------:R-:W-:Y:S01]  /*1330*/  UISETP.NE.AND UP1, UPT, UR8, 0x2, UPT ;  /* 0x000000020800788c */ /* 0x000fe2000bf25270 */
[----:B------:R-:W-:Y:S02]  /*1340*/  ISETP.NE.OR P5, PT, R0, 0x2, !P5 ;  /* 0x000000020000780c */ /* 0x000fe40006fa5670 */
[----:B------:R-:W-:-:S06]  /*1350*/  LOP3.LUT R2, R101, 0x1f, RZ, 0xc0, !PT ;  /* 0x0000001f65027812 */ /* 0x000fcc00078ec0ff */
[----:B------:R-:W-:Y:S05]  /*1360*/  BRA.U UP1, `(.L_x_17) ;  /* 0x0000001101787547 */ /* 0x000fea000b800000 */
[----:B------:R-:W1:Y:S01]  /*1370*/  LDCU UR13, c[0x0][0x38c] ;  /* 0x00007180ff0d77ac */ /* 0x000e620008000800 */
[----:B------:R-:W2:Y:S01]  /*1380*/  LDC R9, c[0x0][0x370] ;  /* 0x0000dc00ff097b82 */ /* 0x000ea20000000800 */
[----:B------:R-:W-:Y:S01]  /*1390*/  PLOP3.LUT P1, PT, PT, PT, UP2, 0x80, 0x8 ;  /* 0x000000000008781c */ /* 0x000fe20003f2f028 */
[----:B------:R-:W-:Y:S01]  /*13a0*/  IMAD.MOV.U32 R15, RZ, RZ, 0x1 ;  /* 0x00000001ff0f7424 */ /* 0x000fe200078e00ff */
[----:B------:R-:W-:Y:S01]  /*13b0*/  ISETP.EQ.OR P4, PT, R2, RZ, P5 ;  /* 0x000000ff0200720c */ /* 0x000fe20002f82670 */
[----:B------:R-:W-:Y:S01]  /*13c0*/  IMAD.MOV.U32 R14, RZ, RZ, RZ ;  /* 0x000000ffff0e7224 */ /* 0x000fe200078e00ff */
[----:B------:R-:W-:Y:S02]  /*13d0*/  PLOP3.LUT P1, PT, P1, PT, PT, 0x8, 0x80 ;  /* 0x000000000080781c */ /* 0x000fe40000f2e170 */
[----:B------:R-:W-:Y:S01]  /*13e0*/  CS2R R12, SRZ ;  /* 0x00000000000c7805 */ /* 0x000fe2000001ff00 */
[----:B------:R-:W-:Y:S01]  /*13f0*/  IMAD.MOV.U32 R10, RZ, RZ, 0x1 ;  /* 0x00000001ff0a7424 */ /* 0x000fe200078e00ff */
[----:B------:R-:W4:Y:S01]  /*1400*/  LDC R0, c[0x0][0x374] ;  /* 0x0000dd00ff007b82 */ /* 0x000f220000000800 */
[----:B------:R-:W2:Y:S01]  /*1410*/  LDCU.64 UR22, c[0x0][0x348] ;  /* 0x00006900ff1677ac */ /* 0x000ea20008000a00 */
[----:B------:R-:W-:Y:S01]  /*1420*/  UMOV UR6, URZ ;  /* 0x000000ff00067c82 */ /* 0x000fe20008000000 */
[----:B-1----:R-:W-:-:S04]  /*1430*/  UIADD3 UR5, UPT, UPT, UR13, 0x7f, URZ ;  /* 0x0000007f0d057890 */ /* 0x002fc8000fffe0ff */
[----:B------:R-:W-:-:S04]  /*1440*/  USHF.R.S32.HI UR4, URZ, 0x1f, UR5 ;  /* 0x0000001fff047899 */ /* 0x000fc80008011405 */
[----:B------:R-:W-:-:S04]  /*1450*/  ULEA.HI UR4, UR4, UR5, URZ, 0x7 ;  /* 0x0000000504047291 */ /* 0x000fc8000f8f38ff */
[----:B------:R-:W-:Y:S02]  /*1460*/  USHF.R.S32.HI UR15, URZ, 0x7, UR4 ;  /* 0x00000007ff0f7899 */ /* 0x000fe40008011404 */
[----:B------:R-:W-:Y:S02]  /*1470*/  UIADD3 UR4, UPT, UPT, UR13, -0x1, URZ ;  /* 0xffffffff0d047890 */ /* 0x000fe4000fffe0ff */
[----:B------:R-:W-:Y:S02]  /*1480*/  UISETP.LT.U32.AND UP0, UPT, UR15, 0x5, UPT ;  /* 0x000000050f00788c */ /* 0x000fe4000bf01070 */
[----:B------:R-:W-:Y:S02]  /*1490*/  UISETP.GE.U32.AND UP1, UPT, UR4, -0xff, UPT ;  /* 0xffffff010400788c */ /* 0x000fe4000bf26070 */
[----:B------:R-:W-:Y:S02]  /*14a0*/  USEL UR14, UR15, 0x5, UP0 ;  /* 0x000000050f0e7887 */ /* 0x000fe40008000000 */
[----:B------:R-:W-:-:S02]  /*14b0*/  UIADD3 UR13, UPT, UPT, UR13, 0xfe, URZ ;  /* 0x000000fe0d0d7890 */ /* 0x000fc4000fffe0ff */
[----:B------:R-:W-:Y:S02]  /*14c0*/  UIADD3 UR5, UPT, UPT, UR14, -0x1, URZ ;  /* 0xffffffff0e057890 */ /* 0x000fe4000fffe0ff */
[----:B------:R-:W-:-:S03]  /*14d0*/  UIADD3 UR7, UPT, UPT, UR15, -UR14, URZ ;  /* 0x8000000e0f077290 */ /* 0x000fc6000fffe0ff */
[----:B------:R-:W-:-:S04]  /*14e0*/  @UP1 UIADD3 UR5, UPT, UPT, UR14, URZ, URZ ;  /* 0x000000ff0e051290 */ /* 0x000fc8000fffe0ff */
[----:B--2---:R-:W-:-:S12]  /*14f0*/  UIADD3 UR5, UPT, UPT, UR5, 0x1, URZ ;  /* 0x0000000105057890 */ /* 0x004fd8000fffe0ff */
.L_x_35:
[----:B------:R-:W-:Y:S01]  /*1500*/  UISETP.NE.AND UP0, UPT, UR37, URZ, UPT ;  /* 0x000000ff2500728c */ /* 0x000fe2000bf05270 */
[----:B------:R-:W1:Y:S08]  /*1510*/  S2UR UR37, SR_CgaCtaId ;  /* 0x00000000002579c3 */ /* 0x000e700000008800 */
[----:B------:R-:W-:Y:S05]  /*1520*/  BRA.U UP0, `(.L_x_18) ;  /* 0x0000000100347547 */ /* 0x000fea000b800000 */
[----:B------:R-:W2:Y:S01]  /*1530*/  S2R R2, SR_CgaCtaId ;  /* 0x0000000000027919 */ /* 0x000ea20000008800 */
[----:B------:R-:W-:-:S04]  /*1540*/  MOV R3, 0x400 ;  /* 0x0000040000037802 */ /* 0x000fc80000000f00 */
[----:B--2---:R-:W-:Y:S02]  /*1550*/  LEA R3, R2, R3, 0x18 ;  /* 0x0000000302037211 */ /* 0x004fe400078ec0ff */
[----:B------:R-:W-:-:S03]  /*1560*/  SHF.L.U32 R2, R10, 0x1f, RZ ;  /* 0x0000001f0a027819 */ /* 0x000fc600000006ff */
[----:B------:R-:W-:-:S04]  /*1570*/  IMAD R3, R12, 0x8, R3 ;  /* 0x000000080c037824 */ /* 0x000fc800078e0203 */
[----:B------:R-:W2:Y:S02]  /*1580*/  SYNCS.PHASECHK.TRANS64.TRYWAIT P0, [R3+URZ+0xe0], R2 ;  /* 0x0000e002030075a7 */ /* 0x000ea400080011ff */
[----:B--2---:R-:W-:Y:S05]  /*1590*/  @!P0 BRA `(.L_x_19) ;  /* 0x0000004c001c8947 */ /* 0x004fea0003800000 */
.L_x_96:
[----:B------:R-:W-:Y:S01]  /*15a0*/  VIADD R12, R12, 0x1 ;  /* 0x000000010c0c7836 */ /* 0x000fe20000000000 */
[----:B------:R2:W-:Y:S04]  /*15b0*/  SYNCS.ARRIVE.TRANS64.A1T0 RZ, [R3+URZ+0xd0], RZ ;  /* 0x0000d0ff03ff79a7 */ /* 0x0005e800081000ff */
[----:B------:R-:W-:-:S04]  /*15c0*/  ISETP.NE.AND P0, PT, R12, 0x2, PT ;  /* 0x000000020c00780c */ /* 0x000fc80003f05270 */
[----:B------:R-:W-:Y:S02]  /*15d0*/  SEL R12, R12, RZ, P0 ;  /* 0x000000ff0c0c7207 */ /* 0x000fe40000000000 */
[----:B--2---:R-:W-:-:S04]  /*15e0*/  SEL R3, RZ, 0x1, P0 ;  /* 0x00000001ff037807 */ /* 0x004fc80000000000 */
[----:B------:R-:W-:-:S07]  /*15f0*/  LOP3.LUT R10, R10, R3, RZ, 0x3c, !PT ;  /* 0x000000030a0a7212 */ /* 0x000fce00078e3cff */
.L_x_18:
[----:B------:R-:W-:Y:S01]  /*1600*/  UMOV UR4, 0x400 ;  /* 0x0000040000047882 */ /* 0x000fe20000000000 */
[----:B------:R-:W-:Y:S01]  /*1610*/  SHF.L.U32 R2, R15, 0x1f, RZ ;  /* 0x0000001f0f027819 */ /* 0x000fe200000006ff */
[----:B-1----:R-:W-:Y:S01]  /*1620*/  ULEA UR4, UR37, UR4, 0x18 ;  /* 0x0000000425047291 */ /* 0x002fe2000f8ec0ff */
[----:B------:R-:W-:Y:S01]  /*1630*/  R2UR UR35, R97 ;  /* 0x00000000612372ca */ /* 0x000fe200000e0000 */
[----:B------:R-:W-:Y:S01]  /*1640*/  UISETP.GE.U32.AND UP0, UPT, UR13, 0xff, UPT ;  /* 0x000000ff0d00788c */ /* 0x000fe2000bf06070 */
[----:B------:R-:W-:Y:S01]  /*1650*/  R2UR UR11, R91 ;  /* 0x000000005b0b72ca */ /* 0x000fe200000e0000 */
[----:B------:R-:W-:Y:S01]  /*1660*/  ULEA UR8, UR6, UR4, 0x3 ;  /* 0x0000000406087291 */ /* 0x000fe2000f8e18ff */
[----:B------:R-:W-:-:S08]  /*1670*/  UMOV UR24, URZ ;  /* 0x000000ff00187c82 */ /* 0x000fd00008000000 */
[----:B------:R1:W2:Y:S01]  /*1680*/  SYNCS.PHASECHK.TRANS64.TRYWAIT P0, [UR8+0x28], R2 ;  /* 0x00002802ff0075a7 */ /* 0x0002a20008001108 */
[----:B------:R-:W-:Y:S02]  /*1690*/  USHF.L.U32 UR35, UR35, 0x6, URZ ;  /* 0x0000000623237899 */ /* 0x000fe400080006ff */
[----:B------:R-:W-:Y:S01]  /*16a0*/  USHF.L.U32 UR11, UR11, 0x6, URZ ;  /* 0x000000060b0b7899 */ /* 0x000fe200080006ff */
[----:B------:R-:W-:Y:S11]  /*16b0*/  BRA.U !UP0, `(.L_x_20) ;  /* 0x0000000108a47547 */ /* 0x000ff6000b800000 */
[----:B------:R-:W-:Y:S01]  /*16c0*/  UMOV UR16, URZ ;  /* 0x000000ff00107c82 */ /* 0x000fe20008000000 */
[----:B------:R-:W-:-:S05]  /*16d0*/  UMOV UR17, UR6 ;  /* 0x0000000600117c82 */ /* 0x000fca0008000000 */
.L_x_25:
[----:B-1----:R-:W-:Y:S01]  /*16e0*/  ULEA UR33, UR17, UR4, 0x3 ;  /* 0x0000000411217291 */ /* 0x002fe2000f8e18ff */
[----:B--2---:R-:W-:Y:S01]  /*16f0*/  @!P5 MOV R3, 0x4000 ;  /* 0x000040000003d802 */ /* 0x004fe20000000f00 */
[----:B--2---:R-:W-:Y:S10]  /*1700*/  @P0 BRA `(.L_x_21) ;  /* 0x00000000000c0947 */ /* 0x004ff40003800000 */
[----:B------:R-:W-:-:S04]  /*1710*/  SHF.L.U32 R5, R15, 0x1f, RZ ;  /* 0x0000001f0f057819 */ /* 0x000fc800000006ff */
[----:B------:R-:W2:Y:S02]  /*1720*/  SYNCS.PHASECHK.TRANS64.TRYWAIT P0, [UR33+0x28], R5 ;  /* 0x00002805ff0075a7 */ /* 0x000ea40008001121 */
[----:B--2---:R-:W-:Y:S05]  /*1730*/  @!P0 BRA `(.L_x_22) ;  /* 0x0000004800c88947 */ /* 0x004fea0003800000 */
.L_x_21:
[----:B------:R2:W-:Y:S01]  /*1740*/  @!P5 SYNCS.ARRIVE.TRANS64 RZ, [UR33], R3 ;  /* 0x00000003ffffd9a7 */ /* 0x0005e20008000021 */
[----:B------:R-:W-:Y:S04]  /*1750*/  BSSY.RECONVERGENT B0, `(.L_x_23) ;  /* 0x0000003000007945 */ /* 0x000fe80003800200 */
[----:B------:R-:W-:Y:S05]  /*1760*/  @P4 BRA `(.L_x_24) ;  /* 0x0000000000044947 */ /* 0x000fea0003800000 */
[----:B------:R-:W-:Y:S05]  /*1770*/  BPT.TRAP 0x1 ;  /* 0x000000040000795c */ /* 0x000fea0000300000 */
.L_x_24:
[----:B------:R-:W-:Y:S05]  /*1780*/  BSYNC.RECONVERGENT B0 ;  /* 0x0000000000007941 */ /* 0x000fea0003800200 */
.L_x_23:
[----:B------:R-:W-:Y:S02]  /*1790*/  UIADD3 UR6, UPT, UPT, UR17, 0x1, URZ ;  /* 0x0000000111067890 */ /* 0x000fe4000fffe0ff */
[----:B------:R-:W-:Y:S02]  /*17a0*/  UIADD3 UR26, UP1, UPT, UR22, 0x80, URZ ;  /* 0x00000080161a7890 */ /* 0x000fe4000ff3e0ff */
[----:B------:R-:W-:Y:S02]  /*17b0*/  UISETP.NE.AND UP0, UPT, UR6, 0x5, UPT ;  /* 0x000000050600788c */ /* 0x000fe4000bf05270 */
[----:B------:R-:W-:Y:S02]  /*17c0*/  USHF.L.U32 UR34, UR16, 0x7, URZ ;  /* 0x0000000710227899 */ /* 0x000fe400080006ff */
[----:B------:R-:W-:Y:S02]  /*17d0*/  USEL UR9, URZ, 0x1, UP0 ;  /* 0x00000001ff097887 */ /* 0x000fe40008000000 */
[----:B------:R-:W-:-:S02]  /*17e0*/  USEL UR6, UR6, URZ, UP0 ;  /* 0x000000ff06067287 */ /* 0x000fc40008000000 */
[----:B------:R-:W-:Y:S02]  /*17f0*/  UIADD3 UR20, UP0, UPT, UR22, 0x180, URZ ;  /* 0x0000018016147890 */ /* 0x000fe4000ff1e0ff */
[----:B------:R-:W-:Y:S01]  /*1800*/  ULEA UR8, UR6, UR4, 0x3 ;  /* 0x0000000406087291 */ /* 0x000fe2000f8e18ff */
[----:B------:R-:W-:Y:S01]  /*1810*/  LOP3.LUT R15, R15, UR9, RZ, 0x3c, !PT ;  /* 0x000000090f0f7c12 */ /* 0x000fe2000f8e3cff */
[----:B------:R-:W-:Y:S02]  /*1820*/  UIADD3.X UR27, UPT, UPT, URZ, UR23, URZ, UP1, !UPT ;  /* 0x00000017ff1b7290 */ /* 0x000fe40008ffe4ff */
[----:B------:R-:W-:Y:S01]  /*1830*/  UIADD3.X UR21, UPT, UPT, URZ, UR23, URZ, UP0, !UPT ;  /* 0x00000017ff157290 */ /* 0x000fe200087fe4ff */
[----:B-1----:R-:W-:Y:S01]  /*1840*/  SHF.L.U32 R2, R15, 0x1f, RZ ;  /* 0x0000001f0f027819 */ /* 0x002fe200000006ff */
[----:B------:R-:W-:Y:S01]  /*1850*/  UMOV UR18, 0x0 ;  /* 0x0000000000127882 */ /* 0x000fe20000000000 */
[----:B------:R-:W-:Y:S01]  /*1860*/  UMOV UR19, 0x10000000 ;  /* 0x1000000000137882 */ /* 0x000fe20000000000 */
[----:B------:R-:W-:Y:S01]  /*1870*/  UMOV UR12, UR36 ;  /* 0x00000024000c7c82 */ /* 0x000fe20008000000 */
[----:B------:R1:W1:Y:S01]  /*1880*/  SYNCS.PHASECHK.TRANS64.TRYWAIT P0, [UR8+0x28], R2 ;  /* 0x00002802ff0075a7 */ /* 0x0002620008001108 */
[----:B------:R-:W-:Y:S01]  /*1890*/  ULEA UR8, UR17, UR4, 0xd ;  /* 0x0000000411087291 */ /* 0x000fe2000f8e68ff */
[----:B------:R-:W-:Y:S01]  /*18a0*/  UMOV UR9, UR33 ;  /* 0x0000002100097c82 */ /* 0x000fe20008000000 */
[----:B------:R-:W-:-:S02]  /*18b0*/  UMOV UR10, UR34 ;  /* 0x00000022000a7c82 */ /* 0x000fc40008000000 */
[----:B------:R-:W-:Y:S02]  /*18c0*/  UIADD3 UR32, UPT, UPT, UR8, 0x2400, URZ ;  /* 0x0000240008207890 */ /* 0x000fe4000fffe0ff */
[----:B------:R-:W-:Y:S02]  /*18d0*/  UIADD3 UR8, UPT, UPT, UR8, 0xc400, URZ ;  /* 0x0000c40008087890 */ /* 0x000fe4000fffe0ff */
[----:B------:R-:W-:Y:S01]  /*18e0*/  UIADD3 UR16, UPT, UPT, UR16, 0x1, URZ ;  /* 0x0000000110107890 */ /* 0x000fe2000fffe0ff */
[----:B------:R-:W-:Y:S01]  /*18f0*/  UMOV UR24, UR5 ;  /* 0x0000000500187c82 */ /* 0x000fe20008000000 */
[----:B------:R-:W-:Y:S02]  /*1900*/  UMOV UR17, UR6 ;  /* 0x0000000600117c82 */ /* 0x000fe40008000000 */
[----:B------:R-:W-:Y:S01]  /*1910*/  UISETP.NE.AND UP0, UPT, UR16, UR5, UPT ;  /* 0x000000051000728c */ /* 0x000fe2000bf05270 */
[----:B------:R1:W-:Y:S02]  /*1920*/  UTMALDG.3D [UR32], [UR26], desc[UR18] ;  /* 0x000012201a0075b4 */ /* 0x0003e40008011000 */
[----:B------:R1:W-:Y:S06]  /*1930*/  UTMALDG.3D [UR8], [UR20], desc[UR18] ;  /* 0x00001208140075b4 */ /* 0x0003ec0008011000 */
[----:B------:R-:W-:Y:S05]  /*1940*/  BRA.U UP0, `(.L_x_25) ;  /* 0xfffffffd00647547 */ /* 0x000fea000b83ffff */
.L_x_20:
[----:B-1----:R-:W-:Y:S01]  /*1950*/  ULEA UR8, UR6, UR4, 0x3 ;  /* 0x0000000406087291 */ /* 0x002fe2000f8e18ff */
[----:B------:R-:W-:Y:S01]  /*1960*/  SHF.L.U32 R2, R15, 0x1f, RZ ;  /* 0x0000001f0f027819 */ /* 0x000fe200000006ff */
[----:B------:R-:W-:Y:S01]  /*1970*/  @!P1 SYNCS.ARRIVE.TRANS64.A1T0 RZ, [UR4+0x68], RZ ;  /* 0x000068ffffff99a7 */ /* 0x000fe20008100004 */
[----:B------:R-:W-:-:S06]  /*1980*/  UISETP.GT.AND UP0, UPT, UR15, UR14, UPT ;  /* 0x0000000e0f00728c */ /* 0x000fcc000bf04270 */
[----:B--2---:R1:W2:Y:S03]  /*1990*/  SYNCS.PHASECHK.TRANS64.TRYWAIT P0, [UR8+0x28], R2 ;  /* 0x00002802ff0075a7 */ /* 0x0042a60008001108 */
[----:B------:R-:W-:Y:S05]  /*19a0*/  BRA.U !UP0, `(.L_x_26) ;  /* 0x0000000108a87547 */ /* 0x000fea000b800000 */
[----:B------:R-:W-:Y:S01]  /*19b0*/  UIADD3 UR21, UPT, UPT, UR7, UR24, URZ ;  /* 0x0000001807157290 */ /* 0x000fe2000fffe0ff */
[----:B------:R-:W-:-:S11]  /*19c0*/  UMOV UR25, UR6 ;  /* 0x0000000600197c82 */ /* 0x000fd60008000000 */
.L_x_31:
[----:B-1----:R-:W-:Y:S01]  /*19d0*/  ULEA UR17, UR25, UR4, 0x3 ;  /* 0x0000000419117291 */ /* 0x002fe2000f8e18ff */
[----:B--2---:R-:W-:Y:S01]  /*19e0*/  @!P5 MOV R3, 0x4000 ;  /* 0x000040000003d802 */ /* 0x004fe20000000f00 */
[----:B--2---:R-:W-:Y:S10]  /*19f0*/  @P0 BRA `(.L_x_27) ;  /* 0x00000000000c0947 */ /* 0x004ff40003800000 */
[----:B------:R-:W-:-:S04]  /*1a00*/  SHF.L.U32 R5, R15, 0x1f, RZ ;  /* 0x0000001f0f057819 */ /* 0x000fc800000006ff */
[----:B------:R-:W2:Y:S02]  /*1a10*/  SYNCS.PHASECHK.TRANS64.TRYWAIT P0, [UR17+0x28], R5 ;  /* 0x00002805ff0075a7 */ /* 0x000ea40008001111 */
[----:B--2---:R-:W-:Y:S05]  /*1a20*/  @!P0 BRA `(.L_x_28) ;  /* 0x0000004800248947 */ /* 0x004fea0003800000 */
.L_x_27:
[----:B------:R2:W-:Y:S01]  /*1a30*/  @!P5 SYNCS.ARRIVE.TRANS64 RZ, [UR17], R3 ;  /* 0x00000003ffffd9a7 */ /* 0x0005e20008000011 */
[----:B------:R-:W-:Y:S04]  /*1a40*/  BSSY.RECONVERGENT B0, `(.L_x_29) ;  /* 0x0000003000007945 */ /* 0x000fe80003800200 */
[----:B------:R-:W-:Y:S05]  /*1a50*/  @P4 BRA `(.L_x_30) ;  /* 0x0000000000044947 */ /* 0x000fea0003800000 */
[----:B------:R-:W-:Y:S05]  /*1a60*/  BPT.TRAP 0x1 ;  /* 0x000000040000795c */ /* 0x000fea0000300000 */
.L_x_30:
[----:B------:R-:W-:Y:S05]  /*1a70*/  BSYNC.RECONVERGENT B0 ;  /* 0x0000000000007941 */ /* 0x000fea0003800200 */
.L_x_29:
        /* <DEDUP_REMOVED lines=20> */
[----:B------:R-:W-:Y:S01]  /*1bc0*/  UIADD3 UR8, UPT, UPT, UR8, 0xc400, URZ ;  /* 0x0000c40008087890 */ /* 0x000fe2000fffe0ff */
[----:B------:R-:W-:Y:S01]  /*1bd0*/  UMOV UR9, UR17 ;  /* 0x0000001100097c82 */ /* 0x000fe20008000000 */
[----:B------:R-:W-:Y:S01]  /*1be0*/  UMOV UR10, UR18 ;  /* 0x00000012000a7c82 */ /* 0x000fe20008000000 */
[----:B------:R-:W-:Y:S01]  /*1bf0*/  UIADD3 UR24, UPT, UPT, UR24, 0x1, URZ ;  /* 0x0000000118187890 */ /* 0x000fe2000fffe0ff */
[----:B------:R-:W-:-:S03]  /*1c00*/  UMOV UR25, UR6 ;  /* 0x0000000600197c82 */ /* 0x000fc60008000000 */
[----:B------:R1:W-:Y:S01]  /*1c10*/  UTMALDG.3D [UR16], [UR30], desc[UR26] ;  /* 0x00001a101e0075b4 */ /* 0x0003e20008011000 */
[----:B------:R-:W-:Y:S01]  /*1c20*/  UISETP.NE.AND UP0, UPT, UR24, UR21, UPT ;  /* 0x000000151800728c */ /* 0x000fe2000bf05270 */
[----:B------:R1:W-:Y:S08]  /*1c30*/  UTMALDG.3D [UR8], [UR28], desc[UR26] ;  /* 0x00001a081c0075b4 */ /* 0x0003f00008011000 */
[----:B------:R-:W-:Y:S05]  /*1c40*/  BRA.U UP0, `(.L_x_31) ;  /* 0xfffffffd00607547 */ /* 0x000fea000b83ffff */
.L_x_26:
[C---:B-1----:R-:W-:Y:S01]  /*1c50*/  LEA R2, R14.reuse, UR4, 0x3 ;  /* 0x000000040e027c11 */ /* 0x042fe2000f8e18ff */
[----:B------:R-:W-:Y:S01]  /*1c60*/  NOP ;  /* 0x0000000000007918 */ /* 0x000fe20000000000 */
[----:B--2---:R-:W-:Y:S02]  /*1c70*/  SHF.L.U32 R3, R13, 0x1f, RZ ;  /* 0x0000001f0d037819 */ /* 0x004fe400000006ff */
[----:B------:R-:W-:Y:S02]  /*1c80*/  LEA R4, R14, UR4, 0x4 ;  /* 0x000000040e047c11 */ /* 0x000fe4000f8e20ff */
[----:B------:R-:W1:Y:S02]  /*1c90*/  SYNCS.PHASECHK.TRANS64.TRYWAIT P0, [R2+URZ+0x70], R3 ;  /* 0x00007003020075a7 */ /* 0x000e6400080011ff */
[----:B-1----:R-:W-:Y:S05]  /*1ca0*/  @!P0 BRA `(.L_x_32) ;  /* 0x00000044009c8947 */ /* 0x002fea0003800000 */
.L_x_99:
[----:B------:R-:W2:Y:S01]  /*1cb0*/  LDS.128 R4, [R4+0x100] ;  /* 0x0001000004047984 */ /* 0x000ea20000000c00 */
[----:B---3--:R-:W-:Y:S01]  /*1cc0*/  ISETP.GE.AND P0, PT, R40, 0x1, PT ;  /* 0x000000012800780c */ /* 0x008fe20003f06270 */
[----:B-1----:R-:W-:Y:S01]  /*1cd0*/  VIADD R2, R2, 0x80 ;  /* 0x0000008002027836 */ /* 0x002fe20000000000 */
[----:B------:R-:W-:Y:S01]  /*1ce0*/  @!PT LDS RZ, [RZ] ;  /* 0x00000000fffff984 */ /* 0x000fe20000000800 */
[----:B------:R-:W-:Y:S01]  /*1cf0*/  @!PT LDS RZ, [RZ] ;  /* 0x00000000fffff984 */ /* 0x000fe20000000800 */
[----:B------:R-:W-:Y:S01]  /*1d00*/  @!PT LDS RZ, [RZ] ;  /* 0x00000000fffff984 */ /* 0x000fe20000000800 */
[----:B------:R-:W-:Y:S01]  /*1d10*/  @!PT LDS RZ, [RZ] ;  /* 0x00000000fffff984 */ /* 0x000fe20000000800 */
[----:B------:R1:W-:Y:S06]  /*1d20*/  MEMBAR.ALL.CTA ;  /* 0x0000000000007992 */ /* 0x0003ec0000008000 */
[----:B-1----:R-:W1:Y:S01]  /*1d30*/  FENCE.VIEW.ASYNC.S ;  /* 0x00000000000073c6 */ /* 0x002e620000000000 */
[----:B------:R-:W-:-:S04]  /*1d40*/  PRMT R2, RZ, 0x654, R2 ;  /* 0x00000654ff027816 */ /* 0x000fc80000000002 */
[----:B-1----:R1:W-:Y:S01]  /*1d50*/  SYNCS.ARRIVE.TRANS64.RED.A1T0 RZ, [R2+URZ], RZ ;  /* 0x000000ff02ff79a7 */ /* 0x0023e200081004ff */
[----:B--2---:R-:W-:-:S13]  /*1d60*/  LOP3.LUT P2, RZ, R6, 0x1, RZ, 0xc0, !PT ;  /* 0x0000000106ff7812 */ /* 0x004fda000784c0ff */
[----:B------:R-:W-:Y:S01]  /*1d70*/  @P2 SHF.R.U32.HI R3, RZ, 0x10, R5 ;  /* 0x00000010ff032819 */ /* 0x000fe20000011605 */
[----:B------:R-:W-:Y:S01]  /*1d80*/  VOTEU.ANY UP0, P2 ;  /* 0x0000000000ff7886 */ /* 0x000fe20001000100 */
[----:B------:R-:W-:Y:S02]  /*1d90*/  @P2 MOV R11, R4 ;  /* 0x00000004000b2202 */ /* 0x000fe40000000f00 */
[----:B------:R-:W-:Y:S02]  /*1da0*/  @P2 R2UR.BROADCAST UR8, R3 ;  /* 0x00000000030822ca */ /* 0x000fe400008e0000 */
[----:B------:R-:W-:-:S11]  /*1db0*/  @P2 LOP3.LUT R8, R5, 0xffff, RZ, 0xc0, !PT ;  /* 0x0000ffff05082812 */ /* 0x000fd600078ec0ff */
[----:B------:R-:W-:Y:S01]  /*1dc0*/  @UP0 UMOV UR36, UR8 ;  /* 0x0000000800240c82 */ /* 0x000fe20008000000 */
[----:B-1----:R-:W-:Y:S05]  /*1dd0*/  @!P0 BRA `(.L_x_33) ;  /* 0x0000000000b88947 */ /* 0x002fea0003800000 */
[----:B------:R-:W4:Y:S01]  /*1de0*/  LDC.64 R4, c[0x0][0xb18] ;  /* 0x0002c600ff047b82 */ /* 0x000f220000000a00 */
[----:B------:R-:W-:-:S07]  /*1df0*/  ISETP.NE.AND P3, PT, R40, 0x1, PT ;  /* 0x000000012800780c */ /* 0x000fce0003f65270 */
[----:B------:R-:W1:Y:S08]  /*1e00*/  LDC.64 R6, c[0x0][0xb10] ;  /* 0x0002c400ff067b82 */ /* 0x000e700000000a00 */
[----:B------:R-:W2:Y:S08]  /*1e10*/  LDC R16, c[0x0][0xb20] ;  /* 0x0002c800ff107b82 */ /* 0x000eb00000000800 */
[----:B------:R-:W3:Y:S01]  /*1e20*/  LDC R18, c[0x0][0xb0c] ;  /* 0x0002c300ff127b82 */ /* 0x000ee20000000800 */
[----:B----4-:R-:W-:Y:S01]  /*1e30*/  IMAD.HI.U32 R17, R0, R5, RZ ;  /* 0x0000000500117227 */ /* 0x010fe200078e00ff */
[----:B------:R-:W-:-:S03]  /*1e40*/  ISETP.NE.AND P0, PT, R4, 0x1, PT ;  /* 0x000000010400780c */ /* 0x000fc60003f05270 */
[----:B------:R-:W-:-:S03]  /*1e50*/  IMAD.HI.U32 R5, R8, R5, RZ ;  /* 0x0000000508057227 */ /* 0x000fc600078e00ff */
[----:B------:R-:W4:Y:S01]  /*1e60*/  LDC.64 R2, c[0x0][0xb28] ;  /* 0x0002ca00ff027b82 */ /* 0x000f220000000a00 */
[----:B-1----:R-:W-:-:S04]  /*1e70*/  IMAD.HI.U32 R20, R9, R6, RZ ;  /* 0x0000000609147227 */ /* 0x002fc800078e00ff */
[----:B------:R-:W-:Y:S01]  /*1e80*/  IMAD.HI.U32 R22, R11, R6, RZ ;  /* 0x000000060b167227 */ /* 0x000fe200078e00ff */
[----:B------:R-:W-:Y:S02]  /*1e90*/  SHF.R.U32.HI R20, RZ, R7, R20 ;  /* 0x00000007ff147219 */ /* 0x000fe40000011614 */
[-C--:B--2---:R-:W-:Y:S02]  /*1ea0*/  SHF.R.U32.HI R17, RZ, R16.reuse, R17 ;  /* 0x00000010ff117219 */ /* 0x084fe40000011611 */
[----:B------:R-:W-:Y:S02]  /*1eb0*/  SHF.R.U32.HI R5, RZ, R16, R5 ;  /* 0x00000010ff057219 */ /* 0x000fe40000011605 */
[----:B------:R-:W-:Y:S02]  /*1ec0*/  SEL R17, R0, R17, !P0 ;  /* 0x0000001100117207 */ /* 0x000fe40004000000 */
[----:B------:R-:W-:Y:S02]  /*1ed0*/  SHF.R.U32.HI R22, RZ, R7, R22 ;  /* 0x00000007ff167219 */ /* 0x000fe40000011616 */
[----:B---3--:R-:W-:-:S02]  /*1ee0*/  ISETP.NE.AND P1, PT, R18, 0x1, PT ;  /* 0x000000011200780c */ /* 0x008fc40003f25270 */
[----:B------:R-:W-:Y:S02]  /*1ef0*/  SEL R5, R8, R5, !P0 ;  /* 0x0000000508057207 */ /* 0x000fe40004000000 */
[----:B------:R-:W-:Y:S02]  /*1f00*/  SEL R19, R9, R20, !P1 ;  /* 0x0000001409137207 */ /* 0x000fe40004800000 */
[----:B------:R-:W-:Y:S01]  /*1f10*/  SEL R7, R11, R22, !P1 ;  /* 0x000000160b077207 */ /* 0x000fe20004800000 */
[----:B----4-:R-:W-:-:S04]  /*1f20*/  IMAD.HI.U32 R20, R17, R2, RZ ;  /* 0x0000000211147227 */ /* 0x010fc800078e00ff */
[----:B------:R-:W-:Y:S01]  /*1f30*/  IMAD.HI.U32 R6, R19, R2, RZ ;  /* 0x0000000213067227 */ /* 0x000fe200078e00ff */
[----:B------:R-:W-:-:S04]  /*1f40*/  @P3 SHF.R.U32.HI R17, RZ, R3, R20 ;  /* 0x00000003ff113219 */ /* 0x000fc80000011614 */
[----:B------:R-:W-:Y:S01]  /*1f50*/  @P3 SHF.R.U32.HI R19, RZ, R3, R6 ;  /* 0x00000003ff133219 */ /* 0x000fe20000011606 */
[----:B------:R-:W-:-:S04]  /*1f60*/  IMAD R17, R40, R17, RZ ;  /* 0x0000001128117224 */ /* 0x000fc800078e02ff */
[----:B------:R-:W-:Y:S01]  /*1f70*/  IMAD R6, R40, R19, RZ ;  /* 0x0000001328067224 */ /* 0x000fe200078e02ff */
[C---:B------:R-:W-:Y:S02]  /*1f80*/  ISETP.GE.AND P0, PT, R5.reuse, R17, PT ;  /* 0x000000110500720c */ /* 0x040fe40003f06270 */
[----:B------:R-:W-:Y:S02]  /*1f90*/  IADD3 R17, PT, PT, -R5, RZ, RZ ;  /* 0x000000ff05117210 */ /* 0x000fe40007ffe1ff */
[----:B------:R-:W-:Y:S01]  /*1fa0*/  ISETP.GE.OR P0, PT, R7, R6, P0 ;  /* 0x000000060700720c */ /* 0x000fe20000706670 */
[----:B------:R-:W-:-:S04]  /*1fb0*/  IMAD.HI.U32 R6, R5, R2, RZ ;  /* 0x0000000205067227 */ /* 0x000fc800078e00ff */
[----:B------:R-:W-:Y:S01]  /*1fc0*/  IMAD R8, R4, R17, R8 ;  /* 0x0000001104087224 */ /* 0x000fe200078e0208 */
[----:B------:R-:W-:-:S04]  /*1fd0*/  SHF.R.U32.HI R6, RZ, R3, R6 ;  /* 0x00000003ff067219 */ /* 0x000fc80000011606 */
[----:B------:R-:W-:-:S03]  /*1fe0*/  SEL R6, R5, R6, !P3 ;  /* 0x0000000605067207 */ /* 0x000fc60005800000 */
[----:B------:R-:W-:-:S04]  /*1ff0*/  @!P0 IMAD.HI.U32 R16, R7, R2, RZ ;  /* 0x0000000207108227 */ /* 0x000fc800078e00ff */
[----:B------:R-:W-:Y:S01]  /*2000*/  IMAD.MOV R2, RZ, RZ, -R6 ;  /* 0x000000ffff027224 */ /* 0x000fe200078e0a06 */
[----:B------:R-:W-:-:S03]  /*2010*/  @!P0 SHF.R.U32.HI R16, RZ, R3, R16 ;  /* 0x00000003ff108219 */ /* 0x000fc60000011610 */
[----:B------:R-:W-:Y:S01]  /*2020*/  IMAD R2, R40, R2, R5 ;  /* 0x0000000228027224 */ /* 0x000fe200078e0205 */
[----:B------:R-:W-:-:S05]  /*2030*/  @!P0 SEL R3, R7, R16, !P3 ;  /* 0x0000001007038207 */ /* 0x000fca0005800000 */
[--C-:B------:R-:W-:Y:S02]  /*2040*/  @!P0 IMAD.IADD R6, R6, 0x1, -R3.reuse ;  /* 0x0000000106068824 */ /* 0x100fe400078e0a03 */
[----:B------:R-:W-:Y:S01]  /*2050*/  @!P0 IMAD R3, R2, R19, R3 ;  /* 0x0000001302038224 */ /* 0x000fe200078e0203 */
[----:B------:R-:W-:Y:S01]  /*2060*/  IADD3 R2, PT, PT, -R7, RZ, RZ ;  /* 0x000000ff07027210 */ /* 0x000fe20007ffe1ff */
[----:B------:R-:W-:Y:S02]  /*2070*/  @!P0 IMAD R5, R40, R6, R7 ;  /* 0x0000000628058224 */ /* 0x000fe400078e0207 */
[----:B------:R-:W-:Y:S02]  /*2080*/  @!P0 IMAD.MOV.U32 R7, RZ, RZ, R3 ;  /* 0x000000ffff078224 */ /* 0x000fe400078e0003 */
[----:B------:R-:W-:Y:S02]  /*2090*/  IMAD R2, R18, R2, R11 ;  /* 0x0000000212027224 */ /* 0x000fe400078e020b */
[----:B------:R-:W-:-:S02]  /*20a0*/  IMAD R8, R5, R4, R8 ;  /* 0x0000000405087224 */ /* 0x000fc400078e0208 */
[----:B------:R-:W-:Y:S02]  /*20b0*/  IMAD R11, R7, R18, R2 ;  /* 0x00000012070b7224 */ /* 0x000fe400078e0202 */
.L_x_33:
[----:B------:R-:W1:Y:S02]  /*20c0*/  LDCU UR8, c[0x0][0xb30] ;  /* 0x00016600ff0877ac */ /* 0x000e640008000800 */
[----:B-1----:R-:W-:-:S09]  /*20d0*/  UISETP.NE.AND UP0, UPT, UR8, 0x1, UPT ;  /* 0x000000010800788c */ /* 0x002fd2000bf05270 */
[----:B------:R-:W-:Y:S05]  /*20e0*/  BRA.U UP0, `(.L_x_34) ;  /* 0x0000000100407547 */ /* 0x000fea000b800000 */
[----:B------:R-:W1:Y:S08]  /*20f0*/  LDC.64 R4, c[0x0][0xb10] ;  /* 0x0002c400ff047b82 */ /* 0x000e700000000a00 */
[----:B------:R-:W2:Y:S08]  /*2100*/  LDC.64 R2, c[0x0][0xb18] ;  /* 0x0002c600ff027b82 */ /* 0x000eb00000000a00 */
[----:B------:R-:W3:Y:S08]  /*2110*/  LDC R6, c[0x0][0xb20] ;  /* 0x0002c800ff067b82 */ /* 0x000ef00000000800 */
[----:B------:R-:W4:Y:S01]  /*2120*/  LDC R16, c[0x0][0xb0c] ;  /* 0x0002c300ff107b82 */ /* 0x000f220000000800 */
[----:B-1----:R-:W-:-:S05]  /*2130*/  IMAD.HI.U32 R4, R11, R4, RZ ;  /* 0x000000040b047227 */ /* 0x002fca00078e00ff */
[----:B------:R-:W-:Y:S01]  /*2140*/  SHF.R.U32.HI R4, RZ, R5, R4 ;  /* 0x00000005ff047219 */ /* 0x000fe20000011604 */
[----:B--2---:R-:W-:Y:S01]  /*2150*/  IMAD.HI.U32 R3, R8, R3, RZ ;  /* 0x0000000308037227 */ /* 0x004fe200078e00ff */
[----:B------:R-:W-:-:S04]  /*2160*/  ISETP.NE.AND P0, PT, R2, 0x1, PT ;  /* 0x000000010200780c */ /* 0x000fc80003f05270 */
[----:B---3--:R-:W-:-:S04]  /*2170*/  SHF.R.U32.HI R3, RZ, R6, R3 ;  /* 0x00000006ff037219 */ /* 0x008fc80000011603 */
[----:B------:R-:W-:Y:S02]  /*2180*/  SEL R3, R8, R3, !P0 ;  /* 0x0000000308037207 */ /* 0x000fe40004000000 */
[----:B----4-:R-:W-:-:S04]  /*2190*/  ISETP.NE.AND P1, PT, R16, 0x1, PT ;  /* 0x000000011000780c */ /* 0x010fc80003f25270 */
[----:B------:R-:W-:-:S05]  /*21a0*/  SEL R4, R11, R4, !P1 ;  /* 0x000000040b047207 */ /* 0x000fca0004800000 */
[----:B------:R-:W-:Y:S02]  /*21b0*/  IMAD.IADD R5, R3, 0x1, -R4 ;  /* 0x0000000103057824 */ /* 0x000fe400078e0a04 */
[----:B------:R-:W-:Y:S02]  /*21c0*/  IMAD.IADD R3, R4, 0x1, -R3 ;  /* 0x0000000104037824 */ /* 0x000fe400078e0a03 */
[----:B------:R-:W-:Y:S02]  /*21d0*/  IMAD R11, R5, R16, R11 ;  /* 0x00000010050b7224 */ /* 0x000fe400078e020b */
[----:B------:R-:W-:-:S07]  /*21e0*/  IMAD R8, R3, R2, R8 ;  /* 0x0000000203087224 */ /* 0x000fce00078e0208 */
.L_x_34:
[----:B------:R-:W-:Y:S01]  /*21f0*/  VIADD R14, R14, 0x1 ;  /* 0x000000010e0e7836 */ /* 0x000fe20000000000 */
[----:B------:R-:W-:Y:S01]  /*2200*/  PLOP3.LUT P1, PT, PT, PT, PT, 0x80, 0x8 ;  /* 0x000000000008781c */ /* 0x000fe20003f2f070 */
[----:B------:R-:W-:Y:S02]  /*2210*/  IMAD.IADD R97, R11, 0x1, R90 ;  /* 0x000000010b617824 */ /* 0x000fe400078e025a */
[----:B------:R-:W-:Y:S01]  /*2220*/  IMAD.IADD R91, R8, 0x1, R79 ;  /* 0x00000001085b7824 */ /* 0x000fe200078e024f */
[----:B------:R-:W-:-:S04]  /*2230*/  ISETP.NE.AND P0, PT, R14, 0x2, PT ;  /* 0x000000020e00780c */ /* 0x000fc80003f05270 */
[----:B------:R-:W-:Y:S02]  /*2240*/  SEL R2, RZ, 0x1, P0 ;  /* 0x00000001ff027807 */ /* 0x000fe40000000000 */
[----:B------:R-:W-:Y:S02]  /*2250*/  SEL R14, R14, RZ, P0 ;  /* 0x000000ff0e0e7207 */ /* 0x000fe40000000000 */
[----:B------:R-:W-:Y:S01]  /*2260*/  LOP3.LUT R13, R13, R2, RZ, 0x3c, !PT ;  /* 0x000000020d0d7212 */ /* 0x000fe200078e3cff */
[----:B------:R-:W-:Y:S06]  /*2270*/  @P2 BRA `(.L_x_35) ;  /* 0xfffffff000a02947 */ /* 0x000fec000383ffff */
[----:B------:R-:W-:Y:S01]  /*2280*/  UIADD3 UR4, UPT, UPT, UR4, 0x28, URZ ;  /* 0x0000002804047890 */ /* 0x000fe2000fffe0ff */
[----:B------:R-:W-:-:S03]  /*2290*/  SHF.L.U32 R3, R15, 0x1f, RZ ;  /* 0x0000001f0f037819 */ /* 0x000fc600000006ff */
[----:B------:R-:W-:-:S09]  /*22a0*/  ULEA UR5, UR6, UR4, 0x3 ;  /* 0x0000000406057291 */ /* 0x000fd2000f8e18ff */
[----:B------:R-:W1:Y:S02]  /*22b0*/  SYNCS.PHASECHK.TRANS64.TRYWAIT P0, [UR5], R3 ;  /* 0x00000003ff0075a7 */ /* 0x000e640008001105 */
[----:B-1----:R-:W-:Y:S05]  /*22c0*/  @!P0 BRA `(.L_x_36) ;  /* 0x0000004000288947 */ /* 0x002fea0003800000 */
.L_x_101:
[----:B------:R-:W-:-:S04]  /*22d0*/  UIADD3 UR6, UPT, UPT, UR6, 0x1, URZ ;  /* 0x0000000106067890 */ /* 0x000fc8000fffe0ff */
[----:B------:R-:W-:-:S04]  /*22e0*/  UISETP.NE.AND UP0, UPT, UR6, 0x5, UPT ;  /* 0x000000050600788c */ /* 0x000fc8000bf05270 */
[----:B------:R-:W-:Y:S02]  /*22f0*/  USEL UR7, URZ, 0x1, UP0 ;  /* 0x00000001ff077887 */ /* 0x000fe40008000000 */
[----:B------:R-:W-:-:S04]  /*2300*/  USEL UR6, UR6, URZ, UP0 ;  /* 0x000000ff06067287 */ /* 0x000fc80008000000 */
[----:B------:R-:W-:Y:S01]  /*2310*/  ULEA UR5, UR6, UR4, 0x3 ;  /* 0x0000000406057291 */ /* 0x000fe2000f8e18ff */
[----:B------:R-:W-:-:S04]  /*2320*/  LOP3.LUT R2, R15, UR7, RZ, 0x3c, !PT ;  /* 0x000000070f027c12 */ /* 0x000fc8000f8e3cff */
[----:B-1----:R-:W-:-:S04]  /*2330*/  SHF.L.U32 R3, R2, 0x1f, RZ ;  /* 0x0000001f02037819 */ /* 0x002fc800000006ff */
[----:B------:R-:W1:Y:S02]  /*2340*/  SYNCS.PHASECHK.TRANS64.TRYWAIT P0, [UR5], R3 ;  /* 0x00000003ff0075a7 */ /* 0x000e640008001105 */
[----:B-1----:R-:W-:Y:S05]  /*2350*/  @!P0 BRA `(.L_x_37) ;  /* 0x00000040001c8947 */ /* 0x002fea0003800000 */
.L_x_103:
        /* <DEDUP_REMOVED lines=9> */
.L_x_105:
        /* <DEDUP_REMOVED lines=9> */
.L_x_107:
[----:B------:R-:W-:-:S04]  /*2480*/  UIADD3 UR6, UPT, UPT, UR6, 0x1, URZ ;  /* 0x0000000106067890 */ /* 0x000fc8000fffe0ff */
[----:B------:R-:W-:-:S04]  /*2490*/  UISETP.NE.AND UP0, UPT, UR6, 0x5, UPT ;  /* 0x000000050600788c */ /* 0x000fc8000bf05270 */
[----:B------:R-:W-:Y:S02]  /*24a0*/  USEL UR5, URZ, 0x1, UP0 ;  /* 0x00000001ff057887 */ /* 0x000fe40008000000 */
[----:B------:R-:W-:-:S04]  /*24b0*/  USEL UR6, UR6, URZ, UP0 ;  /* 0x000000ff06067287 */ /* 0x000fc80008000000 */
[----:B------:R-:W-:Y:S01]  /*24c0*/  ULEA UR6, UR6, UR4, 0x3 ;  /* 0x0000000406067291 */ /* 0x000fe2000f8e18ff */
[----:B-1----:R-:W-:-:S04]  /*24d0*/  LOP3.LUT R3, R2, UR5, RZ, 0x3c, !PT ;  /* 0x0000000502037c12 */ /* 0x002fc8000f8e3cff */
[----:B------:R-:W-:Y:S01]  /*24e0*/  SHF.L.U32 R3, R3, 0x1f, RZ ;  /* 0x0000001f03037819 */ /* 0x000fe200000006ff */
[----:B----4-:R-:W-:-:S07]  /*24f0*/  IMAD.U32 R0, RZ, RZ, UR6 ;  /* 0x00000006ff007e24 */ /* 0x010fce000f8e00ff */
.L_x_40:
[----:B-1----:R1:W2:Y:S02]  /*2500*/  SYNCS.PHASECHK.TRANS64.TRYWAIT P0, [R0+URZ], R3 ;  /* 0x00000003000075a7 */ /* 0x0022a400080011ff */
[----:B--2---:R-:W-:Y:S05]  /*2510*/  @!P0 NANOSLEEP.SYNCS 0x989680 ;  /* 0x009896800000895d */ /* 0x004fea0003900000 */
[----:B------:R-:W2:Y:S02]  /*2520*/  @!P0 SYNCS.PHASECHK.TRANS64 P0, [R0+URZ], R3 ;  /* 0x00000003000085a7 */ /* 0x000ea400080010ff */
[----:B--2---:R-:W-:Y:S05]  /*2530*/  @P0 EXIT ;  /* 0x000000000000094d */ /* 0x004fea0003800000 */
[----:B------:R-:W-:Y:S05]  /*2540*/  BRA `(.L_x_40) ;  /* 0xfffffffc00ec7947 */ /* 0x000fea000383ffff */
.L_x_17:
[----:B------:R-:W-:-:S04]  /*2550*/  UISETP.NE.AND UP1, UPT, UR37, URZ, UPT ;  /* 0x000000ff2500728c */ /* 0x000fc8000bf25270 */
[----:B------:R-:W-:-:S09]  /*2560*/  UISETP.NE.OR UP1, UPT, UR8, 0x1, UP1 ;  /* 0x000000010800788c */ /* 0x000fd20008f25670 */
[----:B------:R-:W-:Y:S05]  /*2570*/  BRA.U UP1, `(.L_x_41) ;  /* 0x0000000501487547 */ /* 0x000fea000b800000 */
[----:B------:R-:W-:Y:S01]  /*2580*/  ISETP.NE.AND P2, PT, R2, RZ, PT ;  /* 0x000000ff0200720c */ /* 0x000fe20003f45270 */
[----:B------:R-:W-:Y:S01]  /*2590*/  IMAD.MOV.U32 R12, RZ, RZ, 0x1 ;  /* 0x00000001ff0c7424 */ /* 0x000fe200078e00ff */
[----:B------:R-:W-:Y:S02]  /*25a0*/  CS2R R10, SRZ ;  /* 0x00000000000a7805 */ /* 0x000fe4000001ff00 */
[----:B------:R-:W-:Y:S01]  /*25b0*/  CS2R R8, SRZ ;  /* 0x0000000000087805 */ /* 0x000fe2000001ff00 */
[----:B------:R-:W-:Y:S01]  /*25c0*/  UMOV UR4, 0x400 ;  /* 0x0000040000047882 */ /* 0x000fe20000000000 */
[----:B------:R-:W-:Y:S01]  /*25d0*/  UMOV UR6, URZ ;  /* 0x000000ff00067c82 */ /* 0x000fe20008000000 */
[----:B------:R-:W-:-:S12]  /*25e0*/  ULEA UR37, UR37, UR4, 0x18 ;  /* 0x0000000425257291 */ /* 0x000fd8000f8ec0ff */
.L_x_45:
[----:B------:R-:W-:Y:S02]  /*25f0*/  LEA R0, R8, UR37, 0x3 ;  /* 0x0000002508007c11 */ /* 0x000fe4000f8e18ff */
[----:B------:R-:W-:-:S03]  /*2600*/  SHF.L.U32 R5, R9, 0x1f, RZ ;  /* 0x0000001f09057819 */ /* 0x000fc600000006ff */
[----:B------:R-:W-:Y:S01]  /*2610*/  VIADD R4, R0, 0xe0 ;  /* 0x000000e000047836 */ /* 0x000fe20000000000 */
[----:B------:R-:W1:Y:S02]  /*2620*/  SYNCS.PHASECHK.TRANS64.TRYWAIT P0, [R0+URZ+0xd0], R5 ;  /* 0x0000d005000075a7 */ /* 0x000e6400080011ff */
[----:B-1----:R-:W-:Y:S05]  /*2630*/  @!P0 BRA `(.L_x_42) ;  /* 0x0000003c00ac8947 */ /* 0x002fea0003800000 */
.L_x_108:
[----:B------:R-:W-:Y:S01]  /*2640*/  ULEA UR5, UR6, UR37, 0x3 ;  /* 0x0000002506057291 */ /* 0x000fe2000f8e18ff */
[----:B------:R-:W-:Y:S02]  /*2650*/  PRMT R4, RZ, 0x654, R4 ;  /* 0x00000654ff047816 */ /* 0x000fe40000000004 */
[----:B-1----:R-:W-:Y:S01]  /*2660*/  SHF.L.U32 R5, R12, 0x1f, RZ ;  /* 0x0000001f0c057819 */ /* 0x002fe200000006ff */
[----:B------:R-:W-:Y:S01]  /*2670*/  UIADD3 UR4, UPT, UPT, UR5, 0x70, URZ ;  /* 0x0000007005047890 */ /* 0x000fe2000fffe0ff */
[----:B------:R1:W-:Y:S05]  /*2680*/  SYNCS.ARRIVE.TRANS64.RED.A1T0 RZ, [R4+URZ], RZ ;  /* 0x000000ff04ff79a7 */ /* 0x0003ea00081004ff */
[----:B------:R-:W-:Y:S01]  /*2690*/  IMAD.U32 R7, RZ, RZ, UR4 ;  /* 0x00000004ff077e24 */ /* 0x000fe2000f8e00ff */
[----:B------:R-:W2:Y:S04]  /*26a0*/  SYNCS.PHASECHK.TRANS64.TRYWAIT P0, [UR5+0x80], R5 ;  /* 0x00008005ff0075a7 */ /* 0x000ea80008001105 */
[----:B------:R-:W-:Y:S01]  /*26b0*/  PRMT R6, R2, 0x654, R7 ;  /* 0x0000065402067816 */ /* 0x000fe20000000007 */
[----:B-1----:R-:W-:Y:S01]  /*26c0*/  @!P2 IMAD.MOV.U32 R4, RZ, RZ, 0x10 ;  /* 0x00000010ff04a424 */ /* 0x002fe200078e00ff */
[----:B--2---:R-:W-:Y:S06]  /*26d0*/  @!P0 BRA `(.L_x_43) ;  /* 0x0000003c00988947 */ /* 0x004fec0003800000 */
.L_x_110:
[----:B------:R-:W-:Y:S01]  /*26e0*/  ULEA UR4, UR6, UR37, 0x4 ;  /* 0x0000002506047291 */ /* 0x000fe2000f8e20ff */
[----:B------:R-:W-:Y:S01]  /*26f0*/  SEL R3, R6, R3, !P2 ;  /* 0x0000000306037207 */ /* 0x000fe20005000000 */
[----:B------:R-:W-:Y:S01]  /*2700*/  UIADD3 UR5, UPT, UPT, UR5, 0x70, URZ ;  /* 0x0000007005057890 */ /* 0x000fe2000fffe0ff */
[----:B-1----:R-:W-:Y:S01]  /*2710*/  LEA R0, R11, UR37, 0x3 ;  /* 0x000000250b007c11 */ /* 0x002fe2000f8e18ff */
[----:B------:R-:W-:Y:S01]  /*2720*/  UIADD3 UR4, UPT, UPT, UR4, 0x100, URZ ;  /* 0x0000010004047890 */ /* 0x000fe2000fffe0ff */
[----:B------:R-:W-:Y:S01]  /*2730*/  SHF.L.U32 R5, R10, 0x1f, RZ ;  /* 0x0000001f0a057819 */ /* 0x000fe200000006ff */
[----:B------:R1:W-:Y:S01]  /*2740*/  @!P2 SYNCS.ARRIVE.TRANS64.RED RZ, [R3+URZ], R4 ;  /* 0x0000000403ffa9a7 */ /* 0x0003e200080004ff */
[----:B------:R-:W-:Y:S01]  /*2750*/  UIADD3 UR6, UPT, UPT, UR6, 0x1, URZ ;  /* 0x0000000106067890 */ /* 0x000fe2000fffe0ff */
[----:B------:R-:W-:-:S03]  /*2760*/  VIADD R8, R8, 0x1 ;  /* 0x0000000108087836 */ /* 0x000fc60000000000 */
[----:B------:R-:W-:Y:S02]  /*2770*/  UISETP.NE.AND UP0, UPT, UR6, 0x2, UPT ;  /* 0x000000020600788c */ /* 0x000fe4000bf05270 */
[----:B------:R-:W-:Y:S06]  /*2780*/  UGETNEXTWORKID.BROADCAST [UR4], [UR5] ;  /* 0x00000000040073ca */ /* 0x000fec0008000100 */
[----:B------:R-:W-:Y:S01]  /*2790*/  USEL UR4, URZ, 0x1, UP0 ;  /* 0x00000001ff047887 */ /* 0x000fe20008000000 */
[----:B------:R-:W-:Y:S01]  /*27a0*/  ISETP.NE.AND P0, PT, R8, 0x2, PT ;  /* 0x000000020800780c */ /* 0x000fe20003f05270 */
[----:B------:R-:W-:Y:S01]  /*27b0*/  USEL UR6, UR6, URZ, UP0 ;  /* 0x000000ff06067287 */ /* 0x000fe20008000000 */
[----:B------:R-:W2:Y:S03]  /*27c0*/  SYNCS.PHASECHK.TRANS64.TRYWAIT P1, [R0+URZ+0x70], R5 ;  /* 0x00007005000075a7 */ /* 0x000ea600080211ff */
[----:B------:R-:W-:Y:S01]  /*27d0*/  LOP3.LUT R12, R12, UR4, RZ, 0x3c, !PT ;  /* 0x000000040c0c7c12 */ /* 0x000fe2000f8e3cff */
[----:B-12---:R-:W-:Y:S07]  /*27e0*/  @!P1 BRA `(.L_x_44) ;  /* 0x0000003c006c9947 */ /* 0x006fee0003800000 */
.L_x_111:
[C---:B------:R-:W-:Y:S01]  /*27f0*/  LEA R4, R11.reuse, UR37, 0x4 ;  /* 0x000000250b047c11 */ /* 0x040fe2000f8e20ff */
[----:B-1----:R-:W-:Y:S01]  /*2800*/  VIADD R0, R0, 0x80 ;  /* 0x0000008000007836 */ /* 0x002fe20000000000 */
[----:B------:R-:W-:Y:S01]  /*2810*/  SEL R8, R8, RZ, P0 ;  /* 0x000000ff08087207 */ /* 0x000fe20000000000 */
[----:B------:R-:W-:-:S03]  /*2820*/  VIADD R11, R11, 0x1 ;  /* 0x000000010b0b7836 */ /* 0x000fc60000000000 */
[----:B------:R-:W1:Y:S01]  /*2830*/  LDS.128 R4, [R4+0x100] ;  /* 0x0001000004047984 */ /* 0x000e620000000c00 */
[----:B------:R-:W-:Y:S02]  /*2840*/  PRMT R0, RZ, 0x654, R0 ;  /* 0x00000654ff007816 */ /* 0x000fe40000000000 */
[C---:B------:R-:W-:Y:S01]  /*2850*/  ISETP.NE.AND P1, PT, R11.reuse, 0x2, PT ;  /* 0x000000020b00780c */ /* 0x040fe20003f25270 */
[----:B------:R-:W-:Y:S01]  /*2860*/  @!PT LDS RZ, [RZ] ;  /* 0x00000000fffff984 */ /* 0x000fe20000000800 */
[----:B------:R-:W-:Y:S01]  /*2870*/  @!PT LDS RZ, [RZ] ;  /* 0x00000000fffff984 */ /* 0x000fe20000000800 */
[----:B------:R-:W-:Y:S01]  /*2880*/  @!PT LDS RZ, [RZ] ;  /* 0x00000000fffff984 */ /* 0x000fe20000000800 */
[----:B------:R-:W-:Y:S01]  /*2890*/  @!PT LDS RZ, [RZ] ;  /* 0x00000000fffff984 */ /* 0x000fe20000000800 */
[----:B------:R2:W-:Y:S06]  /*28a0*/  MEMBAR.ALL.CTA ;  /* 0x0000000000007992 */ /* 0x0005ec0000008000 */
[----:B--2---:R-:W2:Y:S01]  /*28b0*/  FENCE.VIEW.ASYNC.S ;  /* 0x00000000000073c6 */ /* 0x004ea20000000000 */
[----:B------:R-:W-:Y:S01]  /*28c0*/  SEL R11, R11, RZ, P1 ;  /* 0x000000ff0b0b7207 */ /* 0x000fe20000800000 */
[----:B--2---:R2:W-:Y:S01]  /*28d0*/  SYNCS.ARRIVE.TRANS64.RED.A1T0 RZ, [R0+URZ], RZ ;  /* 0x000000ff00ff79a7 */ /* 0x0045e200081004ff */
[----:B-1----:R-:W-:-:S02]  /*28e0*/  LOP3.LUT P3, RZ, R6, 0x1, RZ, 0xc0, !PT ;  /* 0x0000000106ff7812 */ /* 0x002fc4000786c0ff */
[----:B------:R-:W-:-:S04]  /*28f0*/  SEL R5, RZ, 0x1, P1 ;  /* 0x00000001ff057807 */ /* 0x000fc80000800000 */
[----:B------:R-:W-:Y:S02]  /*2900*/  LOP3.LUT R10, R10, R5, RZ, 0x3c, !PT ;  /* 0x000000050a0a7212 */ /* 0x000fe400078e3cff */
[----:B--2---:R-:W-:-:S04]  /*2910*/  SEL R0, RZ, 0x1, P0 ;  /* 0x00000001ff007807 */ /* 0x004fc80000000000 */
[----:B------:R-:W-:Y:S01]  /*2920*/  LOP3.LUT R9, R9, R0, RZ, 0x3c, !PT ;  /* 0x0000000009097212 */ /* 0x000fe200078e3cff */
[----:B------:R-:W-:Y:S06]  /*2930*/  @P3 BRA `(.L_x_45) ;  /* 0xfffffffc002c3947 */ /* 0x000fec000383ffff */
[----:B------:R-:W-:Y:S01]  /*2940*/  ULEA UR5, UR6, UR37, 0x3 ;  /* 0x0000002506057291 */ /* 0x000fe2000f8e18ff */
[----:B------:R-:W-:-:S08]  /*2950*/  SHF.L.U32 R3, R12, 0x1f, RZ ;  /* 0x0000001f0c037819 */ /* 0x000fd000000006ff */
[----:B------:R-:W1:Y:S02]  /*2960*/  SYNCS.PHASECHK.TRANS64 P0, [UR5+0x80], R3 ;  /* 0x00008003ff0075a7 */ /* 0x000e640008001005 */
[----:B-1----:R-:W-:Y:S05]  /*2970*/  @P0 BRA `(.L_x_46) ;  /* 0x0000000000080947 */ /* 0x002fea0003800000 */
[----:B------:R-:W1:Y:S02]  /*2980*/  SYNCS.PHASECHK.TRANS64.TRYWAIT P0, [UR5+0x80], R3 ;  /* 0x00008003ff0075a7 */ /* 0x000e640008001105 */
[----:B-1----:R-:W-:Y:S05]  /*2990*/  @!P0 BRA `(.L_x_47) ;  /* 0x0000003c00148947 */ /* 0x002fea0003800000 */
.L_x_46:
[----:B------:R-:W-:-:S04]  /*29a0*/  UIADD3 UR4, UPT, UPT, UR6, 0x1, URZ ;  /* 0x0000000106047890 */ /* 0x000fc8000fffe0ff */
[----:B------:R-:W-:-:S04]  /*29b0*/  UISETP.NE.AND UP0, UPT, UR4, 0x2, UPT ;  /* 0x000000020400788c */ /* 0x000fc8000bf05270 */
[----:B------:R-:W-:Y:S02]  /*29c0*/  USEL UR7, URZ, 0x1, UP0 ;  /* 0x00000001ff077887 */ /* 0x000fe40008000000 */
[----:B------:R-:W-:-:S04]  /*29d0*/  USEL UR4, UR4, URZ, UP0 ;  /* 0x000000ff04047287 */ /* 0x000fc80008000000 */
[----:B------:R-:W-:Y:S01]  /*29e0*/  ULEA UR4, UR4, UR37, 0x3 ;  /* 0x0000002504047291 */ /* 0x000fe2000f8e18ff */
[----:B-1----:R-:W-:-:S04]  /*29f0*/  LOP3.LUT R3, R12, UR7, RZ, 0x3c, !PT ;  /* 0x000000070c037c12 */ /* 0x002fc8000f8e3cff */
[----:B------:R-:W-:-:S04]  /*2a00*/  SHF.L.U32 R0, R3, 0x1f, RZ ;  /* 0x0000001f03007819 */ /* 0x000fc800000006ff */
[----:B------:R-:W1:Y:S02]  /*2a10*/  SYNCS.PHASECHK.TRANS64 P0, [UR4+0x80], R0 ;  /* 0x00008000ff0075a7 */ /* 0x000e640008001004 */
[----:B-1----:R-:W-:Y:S05]  /*2a20*/  @P0 EXIT ;  /* 0x000000000000094d */ /* 0x002fea0003800000 */
[----:B------:R-:W-:Y:S02]  /*2a30*/  SHF.L.U32 R3, R3, 0x1f, RZ ;  /* 0x0000001f03037819 */ /* 0x000fe400000006ff */
[----:B------:R-:W-:-:S07]  /*2a40*/  MOV R0, UR4 ;  /* 0x0000000400007c02 */ /* 0x000fce0008000f00 */
.L_x_48:
[----:B-1----:R1:W2:Y:S02]  /*2a50*/  SYNCS.PHASECHK.TRANS64.TRYWAIT P0, [R0+URZ+0x80], R3 ;  /* 0x00008003000075a7 */ /* 0x0022a400080011ff */
[----:B--2---:R-:W-:Y:S05]  /*2a60*/  @!P0 NANOSLEEP.SYNCS 0x989680 ;  /* 0x009896800000895d */ /* 0x004fea0003900000 */
[----:B------:R-:W2:Y:S02]  /*2a70*/  @!P0 SYNCS.PHASECHK.TRANS64 P0, [R0+URZ+0x80], R3 ;  /* 0x00008003000085a7 */ /* 0x000ea400080010ff */
[----:B--2---:R-:W-:Y:S05]  /*2a80*/  @P0 EXIT ;  /* 0x000000000000094d */ /* 0x004fea0003800000 */
[----:B------:R-:W-:Y:S05]  /*2a90*/  BRA `(.L_x_48) ;  /* 0xfffffffc00ec7947 */ /* 0x000fea000383ffff */
.L_x_41:
[----:B------:R-:W-:-:S09]  /*2aa0*/  UISETP.NE.AND UP1, UPT, UR8, URZ, UPT ;  /* 0x000000ff0800728c */ /* 0x000fd2000bf25270 */
[----:B------:R-:W-:Y:S05]  /*2ab0*/  BRA.U UP1, `(.L_x_49) ;  /* 0x0000000d01cc7547 */ /* 0x000fea000b800000 */
[----:B------:R-:W-:Y:S01]  /*2ac0*/  UMOV UR4, 0x40 ;  /* 0x0000004000047882 */ /* 0x000fe20000000000 */
[----:B------:R-:W-:Y:S01]  /*2ad0*/  NOP ;  /* 0x0000000000007918 */ /* 0x000fe20000000000 */
[----:B------:R-:W-:Y:S01]  /*2ae0*/  ULEA UR4, UR37, UR4, 0x18 ;  /* 0x0000000425047291 */ /* 0x000fe2000f8ec0ff */
[----:B------:R-:W-:Y:S02]  /*2af0*/  UMOV UR5, 0x400 ;  /* 0x0000040000057882 */ /* 0x000fe40000000000 */
[----:B------:R-:W-:-:S06]  /*2b00*/  ULEA UR37, UR37, UR5, 0x18 ;  /* 0x0000000525257291 */ /* 0x000fcc000f8ec0ff */
[----:B------:R-:W1:Y:S02]  /*2b10*/  LDS.U8 R0, [UR4+0x1c] ;  /* 0x00001c04ff007984 */ /* 0x000e640008000000 */
[----:B-1----:R-:W-:-:S13]  /*2b20*/  ISETP.NE.AND P0, PT, R0, RZ, PT ;  /* 0x000000ff0000720c */ /* 0x002fda0003f05270 */
[----:B------:R-:W-:Y:S05]  /*2b30*/  @P0 BRA `(.L_x_50) ;  /* 0x0000000000580947 */ /* 0x000fea0003800000 */
[----:B------:R-:W-:-:S13]  /*2b40*/  ELECT P0, URZ, PT ;  /* 0x0000000000ff782f */ /* 0x000fda0003800000 */
[----:B------:R-:W-:Y:S05]  /*2b50*/  @!P0 BRA `(.L_x_51) ;  /* 0x0000000000608947 */ /* 0x000fea0003800000 */
[----:B------:R-:W-:Y:S01]  /*2b60*/  UMOV UR5, 0x10 ;  /* 0x0000001000057882 */ /* 0x000fe20000000000 */
[----:B------:R-:W-:Y:S01]  /*2b70*/  HFMA2 R0, -RZ, RZ, 0, 5.9604644775390625e-08 ;  /* 0x00000001ff007431 */ /* 0x000fe200000001ff */
[----:B------:R-:W-:-:S03]  /*2b80*/  MOV R2, 0xffff ;  /* 0x0000ffff00027802 */ /* 0x000fc60000000f00 */
[----:B------:R-:W-:Y:S04]  /*2b90*/  DEPBAR.LE SB1, 0x36 ;  /* 0x00009d800000791a */ /* 0x000fe80000000000 */
[----:B------:R-:W1:Y:S02]  /*2ba0*/  UTCATOMSWS.FIND_AND_SET.ALIGN UP0, UR5, UR5 ;  /* 0x00000005000575e3 */ /* 0x000e640008000800 */
[----:B-1----:R-:W-:Y:S01]  /*2bb0*/  MOV R3, UR5 ;  /* 0x0000000500037c02 */ /* 0x002fe20008000f00 */
[----:B------:R-:W-:Y:S06]  /*2bc0*/  BRA.U UP0, `(.L_x_52) ;  /* 0x0000000100187547 */ /* 0x000fec000b800000 */
.L_x_53:
[----:B------:R-:W-:Y:S05]  /*2bd0*/  NANOSLEEP 0x64 ;  /* 0x000000640000795d */ /* 0x000fea0003800000 */
[----:B------:R-:W-:-:S05]  /*2be0*/  UMOV UR5, 0x10 ;  /* 0x0000001000057882 */ /* 0x000fca0000000000 */
[----:B------:R-:W-:Y:S04]  /*2bf0*/  DEPBAR.LE SB1, 0x36 ;  /* 0x00009d800000791a */ /* 0x000fe80000000000 */
[----:B------:R-:W1:Y:S02]  /*2c00*/  UTCATOMSWS.FIND_AND_SET.ALIGN UP0, UR5, UR5 ;  /* 0x00000005000575e3 */ /* 0x000e640008000800 */
[----:B-1----:R-:W-:Y:S01]  /*2c10*/  MOV R3, UR5 ;  /* 0x0000000500037c02 */ /* 0x002fe20008000f00 */
[----:B------:R-:W-:Y:S05]  /*2c20*/  BRA.U !UP0, `(.L_x_53) ;  /* 0xfffffffd08e87547 */ /* 0x000fea000b83ffff */
.L_x_52:
[-C--:B------:R-:W-:Y:S02]  /*2c30*/  SHF.L.U32 R2, R2, R3.reuse, RZ ;  /* 0x0000000302027219 */ /* 0x080fe400000006ff */
[----:B------:R-:W-:Y:S01]  /*2c40*/  SHF.L.U32 R0, R0, R3, RZ ;  /* 0x0000000300007219 */ /* 0x000fe200000006ff */
[----:B------:R-:W-:Y:S02]  /*2c50*/  IMAD.SHL.U32 R3, R3, 0x20, RZ ;  /* 0x0000002003037824 */ /* 0x000fe400078e00ff */
[----:B------:R1:W-:Y:S04]  /*2c60*/  ATOMS.OR RZ, [UR4+0x14], R2 ;  /* 0x00001402ffff798c */ /* 0x0003e8000b000004 */
[----:B------:R1:W-:Y:S04]  /*2c70*/  ATOMS.OR RZ, [UR4+0x18], R0 ;  /* 0x00001800ffff798c */ /* 0x0003e8000b000004 */
[----:B------:R1:W-:Y:S01]  /*2c80*/  STS [UR37+0x120], R3 ;  /* 0x00012003ff007988 */ /* 0x0003e20008000825 */
[----:B------:R-:W-:Y:S05]  /*2c90*/  BRA `(.L_x_51) ;  /* 0x0000000000107947 */ /* 0x000fea0003800000 */
.L_x_50:
[----:B------:R-:W-:Y:S02]  /*2ca0*/  MOV R0, 0xffffffff ;  /* 0xffffffff00007802 */ /* 0x000fe40000000f00 */
[----:B------:R-:W-:-:S03]  /*2cb0*/  MOV R2, 0x2ce0 ;  /* 0x00002ce000027802 */ /* 0x000fc60000000f00 */
[----:B------:R1:W-:Y:S04]  /*2cc0*/  STS [UR37+0x120], R0 ;  /* 0x00012000ff007988 */ /* 0x0003e80008000825 */
[----:B-1-3-5:R-:W-:Y:S05]  /*2cd0*/  CALL.REL.NOINC `($__internal_1_$__cuda_sm10x_tcgen05_guardrail_trap_phase_invalid_during_alloc) ;  /* 0x0000003c00907944 */ /* 0x02afea0003c00000 */
.L_x_51:
[----:B------:R-:W-:Y:S05]  /*2ce0*/  WARPSYNC.ALL ;  /* 0x0000000000007948 */ /* 0x000fea0003800000 */
[----:B------:R-:W2:Y:S01]  /*2cf0*/  S2UR UR5, SR_CgaCtaId ;  /* 0x00000000000579c3 */ /* 0x000ea20000008800 */
[----:B------:R-:W-:Y:S01]  /*2d00*/  UMOV UR4, 0x400 ;  /* 0x0000040000047882 */ /* 0x000fe20000000000 */
[----:B------:R-:W-:-:S06]  /*2d10*/  NOP ;  /* 0x0000000000007918 */ /* 0x000fcc0000000000 */
[----:B------:R-:W-:Y:S06]  /*2d20*/  BAR.ARV 0x6, 0xa0 ;  /* 0x0182800000007b1d */ /* 0x000fec0000002000 */
[----:B------:R-:W4:Y:S01]  /*2d30*/  LDCU UR7, c[0x0][0x38c] ;  /* 0x00007180ff0777ac */ /* 0x000f220008000800 */
[----:B------:R-:W-:Y:S01]  /*2d40*/  IMAD.MOV.U32 R11, RZ, RZ, 0x1 ;  /* 0x00000001ff0b7424 */ /* 0x000fe200078e00ff */
[----:B------:R-:W-:Y:S01]  /*2d50*/  CS2R R8, SRZ ;  /* 0x0000000000087805 */ /* 0x000fe2000001ff00 */
[----:B------:R-:W-:Y:S01]  /*2d60*/  IMAD.MOV.U32 R10, RZ, RZ, RZ ;  /* 0x000000ffff0a7224 */ /* 0x000fe200078e00ff */
[----:B------:R-:W3:Y:S01]  /*2d70*/  LDCU UR6, c[0x0][0x38c] ;  /* 0x00007180ff0677ac */ /* 0x000ee20008000800 */
[----:B------:R-:W-:Y:S01]  /*2d80*/  UMOV UR15, URZ ;  /* 0x000000ff000f7c82 */ /* 0x000fe20008000000 */
[----:B------:R-:W-:Y:S01]  /*2d90*/  UMOV UR14, URZ ;  /* 0x000000ff000e7c82 */ /* 0x000fe20008000000 */
[----:B--2---:R-:W-:Y:S01]  /*2da0*/  ULEA UR5, UR5, UR4, 0x18 ;  /* 0x0000000405057291 */ /* 0x004fe2000f8ec0ff */
[----:B------:R-:W-:Y:S01]  /*2db0*/  UMOV UR24, 0x0 ;  /* 0x0000000000187882 */ /* 0x000fe20000000000 */
[----:B------:R-:W-:-:S02]  /*2dc0*/  UMOV UR25, 0x4100490 ;  /* 0x0410049000197882 */ /* 0x000fc40000000000 */
[----:B------:R-:W-:Y:S02]  /*2dd0*/  UIADD3 UR10, UPT, UPT, UR5, 0x2400, URZ ;  /* 0x00002400050a7890 */ /* 0x000fe4000fffe0ff */
[----:B------:R-:W-:Y:S02]  /*2de0*/  UIADD3 UR11, UPT, UPT, UR5, 0xc400, URZ ;  /* 0x0000c400050b7890 */ /* 0x000fe4000fffe0ff */
[----:B----4-:R-:W-:Y:S01]  /*2df0*/  UIADD3 UR7, UPT, UPT, UR7, 0x7f, URZ ;  /* 0x0000007f07077890 */ /* 0x010fe2000fffe0ff */
[----:B-1----:R-:W1:Y:S01]  /*2e00*/  LDS R0, [UR5+0x120] ;  /* 0x00012005ff007984 */ /* 0x002e620008000800 */
[----:B------:R-:W-:Y:S02]  /*2e10*/  USHF.R.U32.HI UR10, URZ, 0x4, UR10 ;  /* 0x00000004ff0a7899 */ /* 0x000fe4000801160a */
[----:B------:R-:W-:Y:S02]  /*2e20*/  USHF.R.S32.HI UR4, URZ, 0x1f, UR7 ;  /* 0x0000001fff047899 */ /* 0x000fe40008011407 */
[----:B------:R-:W-:-:S02]  /*2e30*/  USHF.R.U32.HI UR11, URZ, 0x4, UR11 ;  /* 0x00000004ff0b7899 */ /* 0x000fc4000801160b */
[----:B------:R-:W-:Y:S02]  /*2e40*/  ULEA.HI UR4, UR4, UR7, URZ, 0x7 ;  /* 0x0000000704047291 */ /* 0x000fe4000f8f38ff */
[----:B------:R-:W-:Y:S02]  /*2e50*/  ULOP3.LUT UR10, UR10, 0x3fff, URZ, 0xc0, !UPT ;  /* 0x00003fff0a0a7892 */ /* 0x000fe4000f8ec0ff */
[----:B------:R-:W-:Y:S02]  /*2e60*/  USHF.R.S32.HI UR4, URZ, 0x7, UR4 ;  /* 0x00000007ff047899 */ /* 0x000fe40008011404 */
[----:B------:R-:W-:Y:S02]  /*2e70*/  ULOP3.LUT UR11, UR11, 0x3fff, URZ, 0xc0, !UPT ;  /* 0x00003fff0b0b7892 */ /* 0x000fe4000f8ec0ff */
[----:B------:R-:W-:Y:S01]  /*2e80*/  UISETP.LT.AND UP0, UPT, UR4, 0x1, UPT ;  /* 0x000000010400788c */ /* 0x000fe2000bf01270 */
[----:B------:R-:W-:Y:S01]  /*2e90*/  UMOV UR22, 0x0 ;  /* 0x0000000000167882 */ /* 0x000fe20000000000 */
[----:B------:R-:W-:-:S02]  /*2ea0*/  UMOV UR23, 0x4100490 ;  /* 0x0410049000177882 */ /* 0x000fc40000000000 */
[----:B------:R-:W-:Y:S02]  /*2eb0*/  USEL UR9, UR4, 0x1, !UP0 ;  /* 0x0000000104097887 */ /* 0x000fe4000c000000 */
[----:B------:R-:W-:Y:S02]  /*2ec0*/  ULOP3.LUT UR10, UR10, 0x10000, URZ, 0xfc, !UPT ;  /* 0x000100000a0a7892 */ /* 0x000fe4000f8efcff */
[----:B------:R-:W-:Y:S02]  /*2ed0*/  ULOP3.LUT UR11, UR11, 0x10000, URZ, 0xfc, !UPT ;  /* 0x000100000b0b7892 */ /* 0x000fe4000f8efcff */
[----:B------:R-:W-:Y:S02]  /*2ee0*/  UIADD3 UR9, UPT, UPT, -UR9, URZ, URZ ;  /* 0x000000ff09097290 */ /* 0x000fe4000fffe1ff */
[----:B---3--:R-:W-:Y:S01]  /*2ef0*/  UISETP.GE.AND UP3, UPT, UR6, 0x1, UPT ;  /* 0x000000010600788c */ /* 0x008fe2000bf66270 */
[----:B------:R-:W-:Y:S01]  /*2f00*/  UMOV UR20, 0x0 ;  /* 0x0000000000147882 */ /* 0x000fe20000000000 */
[----:B------:R-:W-:Y:S01]  /*2f10*/  UMOV UR21, 0x4100490 ;  /* 0x0410049000157882 */ /* 0x000fe20000000000 */
[----:B------:R-:W-:Y:S01]  /*2f20*/  UMOV UR18, 0x0 ;  /* 0x0000000000127882 */ /* 0x000fe20000000000 */
[----:B------:R-:W-:Y:S01]  /*2f30*/  UMOV UR19, 0x4100490 ;  /* 0x0410049000137882 */ /* 0x000fe20000000000 */
[----:B-1----:R-:W-:-:S15]  /*2f40*/  R2UR UR16, R0 ;  /* 0x00000000001072ca */ /* 0x002fde00000e0000 */
.L_x_60:
[----:B------:R-:W-:Y:S02]  /*2f50*/  LEA R0, R10, UR5, 0x3 ;  /* 0x000000050a007c11 */ /* 0x000fe4000f8e18ff */
[----:B------:R-:W-:Y:S02]  /*2f60*/  SHF.L.U32 R5, R9, 0x1f, RZ ;  /* 0x0000001f09057819 */ /* 0x000fe400000006ff */
[----:B------:R-:W-:Y:S01]  /*2f70*/  PLOP3.LUT P0, PT, PT, PT, UP3, 0x80, 0x8 ;  /* 0x000000000008781c */ /* 0x000fe20003f0f038 */
[----:B------:R-:W-:Y:S01]  /*2f80*/  VIADD R3, R0, 0x80 ;  /* 0x0000008000037836 */ /* 0x000fe20000000000 */
[----:B-1----:R-:W1:Y:S02]  /*2f90*/  SYNCS.PHASECHK.TRANS64.TRYWAIT P1, [R0+URZ+0x70], R5 ;  /* 0x00007005000075a7 */ /* 0x002e6400080211ff */
[----:B-1-3--:R-:W-:Y:S09]  /*2fa0*/  @!P1 BRA `(.L_x_54) ;  /* 0x0000003400a89947 */ /* 0x00aff20003800000 */
.L_x_113:
[----:B------:R-:W-:Y:S01]  /*2fb0*/  LEA R4, R10, UR5, 0x4 ;  /* 0x000000050a047c11 */ /* 0x000fe2000f8e20ff */
[----:B------:R-:W-:Y:S01]  /*2fc0*/  @UP3 ULEA UR6, UR14, UR5, 0x3 ;  /* 0x000000050e063291 */ /* 0x000fe2000f8e18ff */
[----:B------:R-:W-:Y:S01]  /*2fd0*/  PLOP3.LUT P2, PT, PT, PT, PT, 0x80, 0x8 ;  /* 0x000000000008781c */ /* 0x000fe20003f4f070 */
[----:B------:R-:W-:Y:S01]  /*2fe0*/  ULEA UR7, UR15, UR5, 0x3 ;  /* 0x000000050f077291 */ /* 0x000fe2000f8e18ff */
[----:B------:R-:W-:Y:S02]  /*2ff0*/  PRMT R3, RZ, 0x654, R3 ;  /* 0x00000654ff037816 */ /* 0x000fe40000000003 */
[----:B-1----:R-:W1:Y:S01]  /*3000*/  LDS.128 R4, [R4+0x100] ;  /* 0x0001000004047984 */ /* 0x002e620000000c00 */
[----:B------:R-:W-:Y:S02]  /*3010*/  @P0 SHF.L.U32 R2, R8, 0x1f, RZ ;  /* 0x0000001f08020819 */ /* 0x000fe400000006ff */
[----:B------:R-:W-:Y:S01]  /*3020*/  SHF.L.U32 R0, R11, 0x1f, RZ ;  /* 0x0000001f0b007819 */ /* 0x000fe200000006ff */
[----:B------:R-:W-:Y:S01]  /*3030*/  @!PT LDS RZ, [RZ] ;  /* 0x00000000fffff984 */ /* 0x000fe20000000800 */
[----:B------:R-:W-:Y:S01]  /*3040*/  @!PT LDS RZ, [RZ] ;  /* 0x00000000fffff984 */ /* 0x000fe20000000800 */
[----:B------:R-:W-:Y:S01]  /*3050*/  @!PT LDS RZ, [RZ] ;  /* 0x00000000fffff984 */ /* 0x000fe20000000800 */
[----:B------:R-:W-:Y:S01]  /*3060*/  @!PT LDS RZ, [RZ] ;  /* 0x00000000fffff984 */ /* 0x000fe20000000800 */
[----:B------:R2:W-:Y:S06]  /*3070*/  MEMBAR.ALL.CTA ;  /* 0x0000000000007992 */ /* 0x0005ec0000008000 */
[----:B--2---:R-:W2:Y:S02]  /*3080*/  FENCE.VIEW.ASYNC.S ;  /* 0x00000000000073c6 */ /* 0x004ea40000000000 */
[----:B--2---:R2:W-:Y:S01]  /*3090*/  SYNCS.ARRIVE.TRANS64.RED.A1T0 RZ, [R3+URZ], RZ ;  /* 0x000000ff03ff79a7 */ /* 0x0045e200081004ff */
[----:B------:R2:W3:Y:S01]  /*30a0*/  @P0 SYNCS.PHASECHK.TRANS64.TRYWAIT P2, [UR6], R2 ;  /* 0x00000002ff0005a7 */ /* 0x0004e20008041106 */
[----:B------:R-:W-:Y:S01]  /*30b0*/  ULEA.HI UR6, UR15, UR15, URZ, 0x1 ;  /* 0x0000000f0f067291 */ /* 0x000fe2000f8f08ff */
[----:B-1----:R-:W-:-:S03]  /*30c0*/  LOP3.LUT P1, RZ, R6, 0x1, RZ, 0xc0, !PT ;  /* 0x0000000106ff7812 */ /* 0x002fc6000782c0ff */
[----:B------:R-:W-:Y:S02]  /*30d0*/  USHF.L.U32 UR8, UR6, 0x5, URZ ;  /* 0x0000000506087899 */ /* 0x000fe400080006ff */
[----:B------:R-:W-:Y:S02]  /*30e0*/  ULOP3.LUT UR6, UR6, 0xffe, URZ, 0xc0, !UPT ;  /* 0x00000ffe06067892 */ /* 0x000fe4000f8ec0ff */
[----:B------:R-:W-:Y:S02]  /*30f0*/  ULOP3.LUT UR8, UR8, 0xffffffc0, URZ, 0xc0, !UPT ;  /* 0xffffffc008087892 */ /* 0x000fe4000f8ec0ff */
[----:B------:R-:W-:Y:S02]  /*3100*/  UIADD3 UR6, UPT, UPT, -UR6, UR15, URZ ;  /* 0x0000000f06067290 */ /* 0x000fe4000fffe1ff */
[----:B------:R-:W-:Y:S01]  /*3110*/  UIADD3 UR8, UPT, UPT, UR16, UR8, URZ ;  /* 0x0000000810087290 */ /* 0x000fe2000fffe0ff */
[----:B------:R-:W1:Y:S03]  /*3120*/  SYNCS.PHASECHK.TRANS64.TRYWAIT P0, [UR7+0xb0], R0 ;  /* 0x0000b000ff0075a7 */ /* 0x000e660008001107 */
[----:B------:R-:W-:Y:S01]  /*3130*/  ULEA UR8, UR6, UR8, 0x14 ;  /* 0x0000000806087291 */ /* 0x000fe2000f8ea0ff */
[----:B-123--:R-:W-:Y:S11]  /*3140*/  @!P0 BRA `(.L_x_55) ;  /* 0x0000003400548947 */ /* 0x00eff60003800000 */
.L_x_115:
[----:B------:R-:W-:Y:S01]  /*3150*/  IADD3 R10, PT, PT, R10, 0x1, RZ ;  /* 0x000000010a0a7810 */ /* 0x000fe20007ffe0ff */
[----:B------:R-:W-:Y:S06]  /*3160*/  BRA.U !UP3, `(.L_x_56) ;  /* 0x000000010bc07547 */ /* 0x000fec000b800000 */
[----:B------:R-:W-:Y:S01]  /*3170*/  UPLOP3.LUT UP4, UPT, UPT, UPT, UPT, 0x40, 0x4 ;  /* 0x000000000004789c */ /* 0x000fe20003f8e870 */
[----:B------:R-:W-:Y:S01]  /*3180*/  UMOV UR13, UR9 ;  /* 0x00000009000d7c82 */ /* 0x000fe20008000000 */
[----:B------:R-:W-:Y:S01]  /*3190*/  UMOV UR12, UR4 ;  /* 0x00000004000c7c82 */ /* 0x000fe20008000000 */
[----:B------:R-:W-:-:S08]  /*31a0*/  UMOV UR17, UR14 ;  /* 0x0000000e00117c82 */ /* 0x000fd00008000000 */
.L_x_59:
[----:B------:R-:W-:Y:S02]  /*31b0*/  UIADD3 UR13, UPT, UPT, UR13, 0x1, URZ ;  /* 0x000000010d0d7890 */ /* 0x000fe4000fffe0ff */
[----:B--2---:R-:W-:Y:S02]  /*31c0*/  ULEA UR6, UR17, UR5, 0x3 ;  /* 0x0000000511067291 */ /* 0x004fe4000f8e18ff */
[----:B------:R-:W-:Y:S01]  /*31d0*/  UISETP.NE.AND UP0, UPT, UR13, URZ, UPT ;  /* 0x000000ff0d00728c */ /* 0x000fe2000bf05270 */
[----:B---3--:R-:W-:Y:S10]  /*31e0*/  @P2 BRA `(.L_x_57) ;  /* 0x00000000000c2947 */ /* 0x008ff40003800000 */
[----:B-1----:R-:W-:Y:S04]  /*31f0*/  SHF.L.U32 R3, R8, 0x1f, RZ ;  /* 0x0000001f08037819 */ /* 0x002fe800000006ff */
[----:B------:R-:W1:Y:S02]  /*3200*/  SYNCS.PHASECHK.TRANS64.TRYWAIT P0, [UR6], R3 ;  /* 0x00000003ff0075a7 */ /* 0x000e640008001106 */
[----:B-1----:R-:W-:Y:S05]  /*3210*/  @!P0 BRA `(.L_x_58) ;  /* 0x0000003400388947 */ /* 0x002fea0003800000 */
.L_x_57:
[----:B------:R-:W-:Y:S01]  /*3220*/  UISETP.NE.AND UP1, UPT, UR12, 0x1, UPT ;  /* 0x000000010c00788c */ /* 0x000fe2000bf25270 */
[----:B------:R-:W-:Y:S01]  /*3230*/  PLOP3.LUT P2, PT, PT, PT, PT, 0x80, 0x8 ;  /* 0x000000000008781c */ /* 0x000fe20003f4f070 */
[----:B------:R-:W-:Y:S02]  /*3240*/  UIADD3 UR14, UPT, UPT, UR17, 0x1, URZ ;  /* 0x00000001110e7890 */ /* 0x000fe4000fffe0ff */
[----:B------:R-:W-:Y:S02]  /*3250*/  ULEA UR28, UR17, UR11, 0x9 ;  /* 0x0000000b111c7291 */ /* 0x000fe4000f8e48ff */
[----:B------:R-:W-:Y:S01]  /*3260*/  UISETP.NE.AND UP2, UPT, UR14, 0x5, UPT ;  /* 0x000000050e00788c */ /* 0x000fe2000bf45270 */
[----:B------:R-:W-:Y:S01]  /*3270*/  PLOP3.LUT P0, PT, PT, PT, UP1, 0x80, 0x8 ;  /* 0x000000000008781c */ /* 0x000fe20003f0f018 */
[----:B------:R-:W-:Y:S02]  /*3280*/  UIADD3 UR40, UPT, UPT, UR28, 0x2, URZ ;  /* 0x000000021c287890 */ /* 0x000fe4000fffe0ff */
[----:B------:R-:W-:Y:S02]  /*3290*/  USEL UR27, URZ, 0x1, UP2 ;  /* 0x00000001ff1b7887 */ /* 0x000fe40009000000 */
[----:B------:R-:W-:Y:S02]  /*32a0*/  USEL UR14, UR14, URZ, UP2 ;  /* 0x000000ff0e0e7287 */ /* 0x000fe40009000000 */
[----:B------:R-:W-:Y:S02]  /*32b0*/  UIADD3 UR36, UPT, UPT, UR28, 0x4, URZ ;  /* 0x000000041c247890 */ /* 0x000fe4000fffe0ff */
[----:B------:R-:W-:Y:S01]  /*32c0*/  @UP1 ULEA UR26, UR14, UR5, 0x3 ;  /* 0x000000050e1a1291 */ /* 0x000fe2000f8e18ff */
[----:B------:R-:W-:Y:S01]  /*32d0*/  LOP3.LUT R8, R8, UR27, RZ, 0x3c, !PT ;  /* 0x0000001b08087c12 */ /* 0x000fe2000f8e3cff */
[----:B------:R-:W-:Y:S02]  /*32e0*/  UIADD3 UR32, UPT, UPT, UR28, 0x6, URZ ;  /* 0x000000061c207890 */ /* 0x000fe4000fffe0ff */
[----:B------:R-:W-:Y:S01]  /*32f0*/  UIADD3 UR6, UPT, UPT, UR6, 0x28, URZ ;  /* 0x0000002806067890 */ /* 0x000fe2000fffe0ff */
[----:B-1----:R-:W-:Y:S01]  /*3300*/  @P0 SHF.L.U32 R0, R8, 0x1f, RZ ;  /* 0x0000001f08000819 */ /* 0x002fe200000006ff */
[----:B------:R-:W-:Y:S01]  /*3310*/  UIADD3 UR12, UPT, UPT, UR12, -0x1, URZ ;  /* 0xffffffff0c0c7890 */ /* 0x000fe2000fffe0ff */
[----:B------:R-:W-:Y:S02]  /*3320*/  UMOV UR29, 0x40004040 ;  /* 0x40004040001d7882 */ /* 0x000fe40000000000 */
[----:B------:R2:W3:Y:S01]  /*3330*/  @P0 SYNCS.PHASECHK.TRANS64.TRYWAIT P2, [UR26], R0 ;  /* 0x00000000ff0005a7 */ /* 0x0004e2000804111a */
[----:B------:R-:W-:Y:S01]  /*3340*/  ULEA UR26, UR17, UR10, 0x9 ;  /* 0x0000000a111a7291 */ /* 0x000fe2000f8e48ff */
[----:B------:R-:W-:Y:S01]  /*3350*/  UMOV UR27, 0x40004040 ;  /* 0x40004040001b7882 */ /* 0x000fe20000000000 */
[----:B------:R-:W-:Y:S02]  /*3360*/  UMOV UR41, 0x40004040 ;  /* 0x4000404000297882 */ /* 0x000fe40000000000 */
[----:B------:R-:W-:Y:S02]  /*3370*/  UIADD3 UR38, UPT, UPT, UR26, 0x2, URZ ;  /* 0x000000021a267890 */ /* 0x000fe4000fffe0ff */
[----:B------:R-:W-:Y:S02]  /*3380*/  UIADD3 UR34, UPT, UPT, UR26, 0x4, URZ ;  /* 0x000000041a227890 */ /* 0x000fe4000fffe0ff */
[----:B------:R-:W-:Y:S01]  /*3390*/  UIADD3 UR30, UPT, UPT, UR26, 0x6, URZ ;  /* 0x000000061a1e7890 */ /* 0x000fe2000fffe0ff */
[----:B------:R2:W-:Y:S01]  /*33a0*/  UTCQMMA gdesc[UR26], gdesc[UR28], tmem[UR8], tmem[UR24], idesc[UR25], UP4 ;  /* 0x00ff181c1a0075ea */ /* 0x0005e2000a000308 */
[----:B------:R-:W-:Y:S01]  /*33b0*/  UPLOP3.LUT UP4, UPT, UPT, UPT, UPT, 0x80, 0x8 ;  /* 0x000000000008789c */ /* 0x000fe20003f8f070 */
[----:B------:R-:W-:Y:S01]  /*33c0*/  UMOV UR39, 0x40004040 ;  /* 0x4000404000277882 */ /* 0x000fe20000000000 */
[----:B------:R-:W-:Y:S01]  /*33d0*/  UMOV UR37, 0x40004040 ;  /* 0x4000404000257882 */ /* 0x000fe20000000000 */
[----:B------:R2:W-:Y:S01]  /*33e0*/  UTCQMMA gdesc[UR38], gdesc[UR40], tmem[UR8], tmem[UR22], idesc[UR23], UPT ;  /* 0x00ff1628260075ea */ /* 0x0005e2000b800308 */
[----:B------:R-:W-:Y:S01]  /*33f0*/  UMOV UR35, 0x40004040 ;  /* 0x4000404000237882 */ /* 0x000fe20000000000 */
[----:B------:R-:W-:Y:S01]  /*3400*/  UMOV UR33, 0x40004040 ;  /* 0x4000404000217882 */ /* 0x000fe20000000000 */
[----:B------:R-:W-:Y:S01]  /*3410*/  UMOV UR31, 0x40004040 ;  /* 0x40004040001f7882 */ /* 0x000fe20000000000 */
[----:B------:R2:W-:Y:S01]  /*3420*/  UTCQMMA gdesc[UR34], gdesc[UR36], tmem[UR8], tmem[UR20], idesc[UR21], UPT ;  /* 0x00ff1424220075ea */ /* 0x0005e2000b800308 */
[----:B------:R2:W-:Y:S01]  /*3430*/  UTCQMMA gdesc[UR30], gdesc[UR32], tmem[UR8], tmem[UR18], idesc[UR19], UPT ;  /* 0x00ff12201e0075ea */ /* 0x0005e2000b800308 */
[----:B------:R2:W-:Y:S01]  /*3440*/  UTCBAR [UR6], URZ ;  /* 0x000000ff060073e9 */ /* 0x0005e200080000ff */
[----:B------:R-:W-:Y:S01]  /*3450*/  UMOV UR17, UR14 ;  /* 0x0000000e00117c82 */ /* 0x000fe20008000000 */
[----:B------:R-:W-:Y:S05]  /*3460*/  BRA.U UP0, `(.L_x_59) ;  /* 0xfffffffd00507547 */ /* 0x000fea000b83ffff */
.L_x_56:
[----:B------:R-:W-:Y:S01]  /*3470*/  UIADD3 UR15, UPT, UPT, UR15, 0x1, URZ ;  /* 0x000000010f0f7890 */ /* 0x000fe2000fffe0ff */
[C---:B------:R-:W-:Y:S01]  /*3480*/  ISETP.NE.AND P0, PT, R10.reuse, 0x2, PT ;  /* 0x000000020a00780c */ /* 0x040fe20003f05270 */
[----:B------:R-:W-:Y:S02]  /*3490*/  UIADD3 UR7, UPT, UPT, UR7, 0x90, URZ ;  /* 0x0000009007077890 */ /* 0x000fe4000fffe0ff */
[----:B------:R-:W-:Y:S01]  /*34a0*/  UISETP.NE.AND UP0, UPT, UR15, 0x4, UPT ;  /* 0x000000040f00788c */ /* 0x000fe2000bf05270 */
[----:B-12---:R-:W-:Y:S02]  /*34b0*/  SEL R0, RZ, 0x1, P0 ;  /* 0x00000001ff007807 */ /* 0x006fe40000000000 */
[----:B------:R-:W-:Y:S01]  /*34c0*/  SEL R10, R10, RZ, P0 ;  /* 0x000000ff0a0a7207 */ /* 0x000fe20000000000 */
[----:B------:R-:W-:Y:S01]  /*34d0*/  USEL UR6, URZ, 0x1, UP0 ;  /* 0x00000001ff067887 */ /* 0x000fe20008000000 */
[----:B------:R-:W-:Y:S01]  /*34e0*/  LOP3.LUT R9, R9, R0, RZ, 0x3c, !PT ;  /* 0x0000000009097212 */ /* 0x000fe200078e3cff */
[----:B------:R-:W-:Y:S01]  /*34f0*/  USEL UR15, UR15, URZ, UP0 ;  /* 0x000000ff0f0f7287 */ /* 0x000fe20008000000 */
[----:B------:R1:W-:Y:S03]  /*3500*/  UTCBAR [UR7], URZ ;  /* 0x000000ff070073e9 */ /* 0x0003e600080000ff */
[----:B------:R-:W-:Y:S01]  /*3510*/  LOP3.LUT R11, R11, UR6, RZ, 0x3c, !PT ;  /* 0x000000060b0b7c12 */ /* 0x000fe2000f8e3cff */
[----:B------:R-:W-:Y:S07]  /*3520*/  @P1 BRA `(.L_x_60) ;  /* 0xfffffff800881947 */ /* 0x000fee000383ffff */
[----:B------:R-:W2:Y:S01]  /*3530*/  S2UR UR4, SR_CgaCtaId ;  /* 0x00000000000479c3 */ /* 0x000ea20000008800 */
[----:B------:R-:W-:Y:S01]  /*3540*/  ELECT P0, URZ, PT ;  /* 0x0000000000ff782f */ /* 0x000fe20003800000 */
[----:B------:R-:W-:Y:S01]  /*3550*/  IMAD.MOV.U32 R0, RZ, RZ, 0x1 ;  /* 0x00000001ff007424 */ /* 0x000fe200078e00ff */
[----:B------:R-:W-:Y:S01]  /*3560*/  UIADD3 UR5, UPT, UPT, UR5, 0xb0, URZ ;  /* 0x000000b005057890 */ /* 0x000fe2000fffe0ff */
[----:B------:R-:W-:Y:S01]  /*3570*/  SHF.L.U32 R3, R11, 0x1f, RZ ;  /* 0x0000001f0b037819 */ /* 0x000fe200000006ff */
[----:B------:R-:W-:-:S03]  /*3580*/  UMOV UR6, 0x40 ;  /* 0x0000004000067882 */ /* 0x000fc60000000000 */
[----:B------:R-:W-:Y:S01]  /*3590*/  UVIRTCOUNT.DEALLOC.SMPOOL 0x80 ;  /* 0x000000800000784c */ /* 0x000fe20000000000 */
[----:B--2---:R-:W-:Y:S02]  /*35a0*/  ULEA UR4, UR4, UR6, 0x18 ;  /* 0x0000000604047291 */ /* 0x004fe4000f8ec0ff */
[----:B------:R-:W-:-:S07]  /*35b0*/  ULEA UR6, UR15, UR5, 0x3 ;  /* 0x000000050f067291 */ /* 0x000fce000f8e18ff */
[----:B------:R2:W-:Y:S02]  /*35c0*/  @P0 STS.U8 [UR4+0x1c], R0 ;  /* 0x00001c00ff000988 */ /* 0x0005e40008000004 */
[----:B------:R-:W4:Y:S02]  /*35d0*/  SYNCS.PHASECHK.TRANS64.TRYWAIT P0, [UR6], R3 ;  /* 0x00000003ff0075a7 */ /* 0x000f240008001106 */
[----:B--2-4-:R-:W-:Y:S05]  /*35e0*/  @!P0 BRA `(.L_x_61) ;  /* 0x00000030005c8947 */ /* 0x014fea0003800000 */
.L_x_118:
[----:B-1----:R-:W-:-:S04]  /*35f0*/  UIADD3 UR7, UPT, UPT, UR15, 0x1, URZ ;  /* 0x000000010f077890 */ /* 0x002fc8000fffe0ff */
[----:B------:R-:W-:-:S04]  /*3600*/  UISETP.NE.AND UP0, UPT, UR7, 0x4, UPT ;  /* 0x000000040700788c */ /* 0x000fc8000bf05270 */
[----:B------:R-:W-:Y:S02]  /*3610*/  USEL UR8, URZ, 0x1, UP0 ;  /* 0x00000001ff087887 */ /* 0x000fe40008000000 */
[----:B------:R-:W-:-:S04]  /*3620*/  USEL UR7, UR7, URZ, UP0 ;  /* 0x000000ff07077287 */ /* 0x000fc80008000000 */
[----:B------:R-:W-:Y:S01]  /*3630*/  ULEA UR6, UR7, UR5, 0x3 ;  /* 0x0000000507067291 */ /* 0x000fe2000f8e18ff */
[----:B------:R-:W-:-:S04]  /*3640*/  LOP3.LUT R2, R11, UR8, RZ, 0x3c, !PT ;  /* 0x000000080b027c12 */ /* 0x000fc8000f8e3cff */
[----:B--2---:R-:W-:-:S04]  /*3650*/  SHF.L.U32 R3, R2, 0x1f, RZ ;  /* 0x0000001f02037819 */ /* 0x004fc800000006ff */
[----:B------:R-:W1:Y:S02]  /*3660*/  SYNCS.PHASECHK.TRANS64.TRYWAIT P0, [UR6], R3 ;  /* 0x00000003ff0075a7 */ /* 0x000e640008001106 */
[----:B-1----:R-:W-:Y:S05]  /*3670*/  @!P0 BRA `(.L_x_62) ;  /* 0x0000003000508947 */ /* 0x002fea0003800000 */
.L_x_120:
        /* <DEDUP_REMOVED lines=9> */
.L_x_122:
[----:B------:R-:W-:-:S04]  /*3710*/  UIADD3 UR7, UPT, UPT, UR7, 0x1, URZ ;  /* 0x0000000107077890 */ /* 0x000fc8000fffe0ff */
[----:B------:R-:W-:-:S04]  /*3720*/  UISETP.NE.AND UP0, UPT, UR7, 0x4, UPT ;  /* 0x000000040700788c */ /* 0x000fc8000bf05270 */
[----:B------:R-:W-:Y:S02]  /*3730*/  USEL UR6, URZ, 0x1, UP0 ;  /* 0x00000001ff067887 */ /* 0x000fe40008000000 */
[----:B------:R-:W-:-:S04]  /*3740*/  USEL UR7, UR7, URZ, UP0 ;  /* 0x000000ff07077287 */ /* 0x000fc80008000000 */
[----:B------:R-:W-:Y:S01]  /*3750*/  ULEA UR7, UR7, UR5, 0x3 ;  /* 0x0000000507077291 */ /* 0x000fe2000f8e18ff */
[----:B-1----:R-:W-:-:S04]  /*3760*/  LOP3.LUT R3, R2, UR6, RZ, 0x3c, !PT ;  /* 0x0000000602037c12 */ /* 0x002fc8000f8e3cff */
[----:B------:R-:W-:-:S04]  /*3770*/  SHF.L.U32 R3, R3, 0x1f, RZ ;  /* 0x0000001f03037819 */ /* 0x000fc800000006ff */
[----:B------:R-:W1:Y:S02]  /*3780*/  SYNCS.PHASECHK.TRANS64.TRYWAIT P0, [UR7], R3 ;  /* 0x00000003ff0075a7 */ /* 0x000e640008001107 */
[----:B-1----:R-:W-:Y:S05]  /*3790*/  @!P0 BRA `(.L_x_64) ;  /* 0x0000003000388947 */ /* 0x002fea0003800000 */
.L_x_124:
[----:B------:R-:W-:Y:S01]  /*37a0*/  NOP ;  /* 0x0000000000007918 */ /* 0x000fe20000000000 */
[----:B-1----:R-:W1:Y:S01]  /*37b0*/  LDS R0, [UR4+0x14] ;  /* 0x00001404ff007984 */ /* 0x002e620008000800 */
[----:B------:R-:W-:Y:S01]  /*37c0*/  ULOP3.LUT UR6, UR16, 0xffff, URZ, 0xc0, !UPT ;  /* 0x0000ffff10067892 */ /* 0x000fe2000f8ec0ff */
[----:B------:R-:W-:Y:S01]  /*37d0*/  UMOV UR8, 0xffff ;  /* 0x0000ffff00087882 */ /* 0x000fe20000000000 */
[----:B------:R-:W-:Y:S02]  /*37e0*/  UMOV UR5, 0x1 ;  /* 0x0000000100057882 */ /* 0x000fe40000000000 */
[----:B------:R-:W-:-:S04]  /*37f0*/  USHF.R.U32.HI UR6, URZ, 0x5, UR6 ;  /* 0x00000005ff067899 */ /* 0x000fc80008011606 */
[----:B------:R-:W-:Y:S02]  /*3800*/  USHF.L.U32 UR8, UR8, UR6, URZ ;  /* 0x0000000608087299 */ /* 0x000fe400080006ff */
[----:B------:R-:W-:-:S04]  /*3810*/  USHF.L.U32 UR5, UR5, UR6, URZ ;  /* 0x0000000605057299 */ /* 0x000fc800080006ff */
[----:B-1----:R-:W-:-:S04]  /*3820*/  LOP3.LUT R0, R0, UR8, RZ, 0xc0, !PT ;  /* 0x0000000800007c12 */ /* 0x002fc8000f8ec0ff */
[----:B------:R-:W-:-:S13]  /*3830*/  ISETP.NE.AND P0, PT, R0, UR8, PT ;  /* 0x0000000800007c0c */ /* 0x000fda000bf05270 */
[----:B------:R-:W-:Y:S05]  /*3840*/  @P0 BRA `(.L_x_65) ;  /* 0x0000000000580947 */ /* 0x000fea0003800000 */
[----:B------:R-:W1:Y:S02]  /*3850*/  LDS R0, [UR4+0x18] ;  /* 0x00001804ff007984 */ /* 0x000e640008000800 */
[----:B-1----:R-:W-:-:S04]  /*3860*/  LOP3.LUT R0, R0, UR5, RZ, 0xc0, !PT ;  /* 0x0000000500007c12 */ /* 0x002fc8000f8ec0ff */
[----:B------:R-:W-:-:S13]  /*3870*/  ISETP.NE.AND P0, PT, R0, UR5, PT ;  /* 0x0000000500007c0c */ /* 0x000fda000bf05270 */
[----:B------:R-:W-:Y:S05]  /*3880*/  @P0 BRA `(.L_x_66) ;  /* 0x00000000003c0947 */ /* 0x000fea0003800000 */
[----:B------:R-:W1:Y:S01]  /*3890*/  S2R R2, SR_LANEID ;  /* 0x0000000000027919 */ /* 0x000e620000000000 */
[----:B------:R-:W-:Y:S01]  /*38a0*/  ULOP3.LUT UR8, URZ, UR8, URZ, 0x33, !UPT ;  /* 0x00000008ff087292 */ /* 0x000fe2000f8e33ff */
[----:B------:R-:W-:Y:S01]  /*38b0*/  LOP3.LUT R4, RZ, UR5, RZ, 0x33, !PT ;  /* 0x00000005ff047c12 */ /* 0x000fe2000f8e33ff */
[----:B------:R-:W-:Y:S02]  /*38c0*/  VOTEU.ANY UR7, UPT, PT ;  /* 0x0000000000077886 */ /* 0x000fe400038e0100 */
[----:B------:R-:W-:Y:S01]  /*38d0*/  UFLO.U32 UR7, UR7 ;  /* 0x00000007000772bd */ /* 0x000fe200080e0000 */
[----:B------:R-:W2:Y:S01]  /*38e0*/  REDUX UR5, R4 ;  /* 0x00000000040573c4 */ /* 0x000ea20000000000 */
[----:B------:R-:W-:-:S06]  /*38f0*/  IMAD.U32 R0, RZ, RZ, UR8 ;  /* 0x00000008ff007e24 */ /* 0x000fcc000f8e00ff */
[----:B------:R4:W-:Y:S01]  /*3900*/  UTCATOMSWS.AND URZ, UR8 ;  /* 0x0000000800ff79e3 */ /* 0x0009e20008000000 */
[----:B------:R-:W3:Y:S01]  /*3910*/  REDUX UR6, R0 ;  /* 0x00000000000673c4 */ /* 0x000ee20000000000 */
[----:B-1----:R-:W-:Y:S01]  /*3920*/  ISETP.EQ.U32.AND P0, PT, R2, UR7, PT ;  /* 0x0000000702007c0c */ /* 0x002fe2000bf02070 */
[----:B--2---:R-:W-:Y:S01]  /*3930*/  IMAD.U32 R2, RZ, RZ, UR5 ;  /* 0x00000005ff027e24 */ /* 0x004fe2000f8e00ff */
[----:B---3--:R-:W-:-:S11]  /*3940*/  MOV R3, UR6 ;  /* 0x0000000600037c02 */ /* 0x008fd60008000f00 */
[----:B------:R4:W-:Y:S04]  /*3950*/  @P0 ATOMS.AND RZ, [UR4+0x14], R3 ;  /* 0x00001403ffff098c */ /* 0x0009e8000a800004 */
[----:B------:R4:W-:Y:S01]  /*3960*/  @P0 ATOMS.AND RZ, [UR4+0x18], R2 ;  /* 0x00001802ffff098c */ /* 0x0009e2000a800004 */
[----:B------:R-:W-:Y:S05]  /*3970*/  BRA `(.L_x_67) ;  /* 0x0000000000147947 */ /* 0x000fea0003800000 */
.L_x_66:
[----:B------:R-:W-:Y:S02]  /*3980*/  MOV R2, 0x39a0 ;  /* 0x000039a000027802 */ /* 0x000fe40000000f00 */
[----:B---3-5:R-:W-:Y:S05]  /*3990*/  CALL.REL.NOINC `($__internal_0_$__cuda_sm10x_tcgen05_guardrail_trap_col_being_dealloced_not_returned_by_alloc) ;  /* 0x0000003000547944 */ /* 0x028fea0003c00000 */
[----:B------:R-:W-:Y:S05]  /*39a0*/  BRA `(.L_x_67) ;  /* 0x0000000000087947 */ /* 0x000fea0003800000 */
.L_x_65:
[----:B------:R-:W-:Y:S02]  /*39b0*/  MOV R2, 0x39d0 ;  /* 0x000039d000027802 */ /* 0x000fe40000000f00 */
[----:B---3-5:R-:W-:Y:S05]  /*39c0*/  CALL.REL.NOINC `($__internal_2_$__cuda_sm10x_tcgen05_guardrail_trap_unallocated_columns_being_dealloced) ;  /* 0x0000003000607944 */ /* 0x028fea0003c00000 */
.L_x_67:
[----:B------:R-:W-:Y:S01]  /*39d0*/  NOP ;  /* 0x0000000000007918 */ /* 0x000fe20000000000 */
[----:B----4-:R-:W-:Y:S05]  /*39e0*/  EXIT ;  /* 0x000000000000794d */ /* 0x010fea0003800000 */
.L_x_49:
[----:B------:R-:W-:-:S09]  /*39f0*/  UISETP.NE.OR UP2, UPT, UR8, 0x3, !UP2 ;  /* 0x000000030800788c */ /* 0x000fd2000d745670 */
[----:B------:R-:W-:Y:S05]  /*3a00*/  BRA.U UP2, `(.L_x_68) ;  /* 0x0000000902c87547 */ /* 0x000fea000b800000 */
[----:B------:R-:W1:Y:S01]  /*3a10*/  LDCU.64 UR6, c[0x0][0x888] ;  /* 0x00011100ff0677ac */ /* 0x000e620008000a00 */
[----:B------:R-:W2:Y:S01]  /*3a20*/  LDC R0, c[0x0][0xb30] ;  /* 0x0002cc00ff007b82 */ /* 0x000ea20000000800 */
[----:B------:R-:W-:Y:S01]  /*3a30*/  IMAD.MOV.U32 R30, RZ, RZ, 0x1 ;  /* 0x00000001ff1e7424 */ /* 0x000fe200078e00ff */
[----:B------:R-:W-:Y:S01]  /*3a40*/  CS2R R28, SRZ ;  /* 0x00000000001c7805 */ /* 0x000fe2000001ff00 */
[----:B------:R-:W4:Y:S01]  /*3a50*/  LDCU.64 UR4, c[0x0][0x890] ;  /* 0x00011200ff0477ac */ /* 0x000f220008000a00 */
[----:B------:R-:W-:Y:S01]  /*3a60*/  IMAD.MOV.U32 R25, RZ, RZ, 0x1000 ;  /* 0x00001000ff197424 */ /* 0x000fe200078e00ff */
[----:B------:R-:W-:-:S03]  /*3a70*/  UMOV UR8, 0x400 ;  /* 0x0000040000087882 */ /* 0x000fc60000000000 */
[----:B------:R-:W3:Y:S01]  /*3a80*/  LDC R19, c[0x0][0x370] ;  /* 0x0000dc00ff137b82 */ /* 0x000ee20000000800 */
[----:B------:R-:W-:-:S07]  /*3a90*/  UPLOP3.LUT UP1, UPT, UPT, UPT, UPT, 0x40, 0x4 ;  /* 0x000000000004789c */ /* 0x000fce0003f2e870 */
[----:B------:R-:W3:Y:S01]  /*3aa0*/  LDC R2, c[0x0][0xb0c] ;  /* 0x0002c300ff027b82 */ /* 0x000ee20000000800 */
[----:B-1----:R-:W-:Y:S02]  /*3ab0*/  UISETP.NE.U32.AND UP2, UPT, UR6, URZ, UPT ;  /* 0x000000ff0600728c */ /* 0x002fe4000bf45070 */
[----:B------:R-:W-:Y:S02]  /*3ac0*/  ULEA UR6, UR37, UR8, 0x18 ;  /* 0x0000000825067291 */ /* 0x000fe4000f8ec0ff */
[----:B------:R-:W-:Y:S02]  /*3ad0*/  UISETP.NE.AND.EX UP2, UPT, UR7, URZ, UPT, UP2 ;  /* 0x000000ff0700728c */ /* 0x000fe4000bf45320 */
[----:B------:R-:W-:Y:S01]  /*3ae0*/  UIADD3 UR7, UPT, UPT, UR6, 0x50, URZ ;  /* 0x0000005006077890 */ /* 0x000fe2000fffe0ff */
[----:B------:R-:W1:Y:S01]  /*3af0*/  LDC R18, c[0x0][0xb20] ;  /* 0x0002c800ff127b82 */ /* 0x000e620000000800 */
[----:B----4-:R-:W-:Y:S01]  /*3b00*/  UISETP.NE.U32.AND UP3, UPT, UR4, URZ, UPT ;  /* 0x000000ff0400728c */ /* 0x010fe2000bf65070 */
[----:B--2---:R-:W-:Y:S01]  /*3b10*/  ISETP.NE.AND P1, PT, R0, 0x1, PT ;  /* 0x000000010000780c */ /* 0x004fe20003f25270 */
[----:B------:R-:W-:-:S02]  /*3b20*/  UPRMT UR37, UR37, 0x654, UR7 ;  /* 0x0000065425257896 */ /* 0x000fc40008000007 */
[----:B------:R-:W-:-:S03]  /*3b30*/  UISETP.NE.AND.EX UP3, UPT, UR5, URZ, UPT, UP3 ;  /* 0x000000ff0500728c */ /* 0x000fc6000bf65330 */
[----:B------:R-:W2:Y:S08]  /*3b40*/  LDC.64 R32, c[0x0][0x348] ;  /* 0x0000d200ff207b82 */ /* 0x000eb00000000a00 */
[----:B------:R-:W4:Y:S08]  /*3b50*/  LDC.64 R16, c[0x0][0xb10] ;  /* 0x0002c400ff107b82 */ /* 0x000f300000000a00 */
[----:B------:R-:W1:Y:S08]  /*3b60*/  LDC.64 R6, c[0x0][0xb18] ;  /* 0x0002c600ff067b82 */ /* 0x000e700000000a00 */
[----:B------:R-:W1:Y:S08]  /*3b70*/  LDC.64 R4, c[0x0][0xb28] ;  /* 0x0002ca00ff047b82 */ /* 0x000e700000000a00 */
[----:B---3--:R-:W1:Y:S02]  /*3b80*/  LDC R24, c[0x0][0x374] ;  /* 0x0000dd00ff187b82 */ /* 0x008e640000000800 */
.L_x_76:
[C---:B------:R-:W-:Y:S02]  /*3b90*/  LEA R0, R29.reuse, UR6, 0x3 ;  /* 0x000000061d007c11 */ /* 0x040fe4000f8e18ff */
[----:B------:R-:W-:Y:S02]  /*3ba0*/  SHF.L.U32 R3, R28, 0x1f, RZ ;  /* 0x0000001f1c037819 */ /* 0x000fe400000006ff */
[----:B------:R-:W-:Y:S02]  /*3bb0*/  LEA R20, R29, UR6, 0x4 ;  /* 0x000000061d147c11 */ /* 0x000fe4000f8e20ff */
[----:B---3--:R-:W3:Y:S02]  /*3bc0*/  SYNCS.PHASECHK.TRANS64.TRYWAIT P0, [R0+URZ+0x70], R3 ;  /* 0x00007003000075a7 */ /* 0x008ee400080011ff */
[----:B---3--:R-:W-:Y:S05]  /*3bd0*/  @!P0 BRA `(.L_x_69) ;  /* 0x0000002c00408947 */ /* 0x008fea0003800000 */
.L_x_125:
[----:B------:R-:W-:Y:S01]  /*3be0*/  ISETP.GE.AND P0, PT, R40, 0x1, PT ;  /* 0x000000012800780c */ /* 0x000fe20003f06270 */
[----:B------:R-:W1:Y:S01]  /*3bf0*/  LDS.128 R20, [R20+0x100] ;  /* 0x0001000014147984 */ /* 0x000e620000000c00 */
[----:B------:R-:W-:Y:S01]  /*3c00*/  ISETP.NE.U32.AND P4, PT, RZ, UR4, PT ;  /* 0x00000004ff007c0c */ /* 0x000fe2000bf85070 */
[----:B---3--:R-:W-:Y:S01]  /*3c10*/  VIADD R0, R0, 0x80 ;  /* 0x0000008000007836 */ /* 0x008fe20000000000 */
[----:B------:R-:W-:Y:S02]  /*3c20*/  SHF.L.U32 R26, R30, 0x1f, RZ ;  /* 0x0000001f1e1a7819 */ /* 0x000fe400000006ff */
[----:B------:R-:W-:Y:S02]  /*3c30*/  ISETP.NE.AND.EX P4, PT, RZ, UR5, PT, P4 ;  /* 0x00000005ff007c0c */ /* 0x000fe4000bf85340 */
[----:B------:R-:W-:Y:S01]  /*3c40*/  PRMT R0, RZ, 0x654, R0 ;  /* 0x00000654ff007816 */ /* 0x000fe20000000000 */
[----:B------:R-:W-:Y:S01]  /*3c50*/  @!PT LDS RZ, [RZ] ;  /* 0x00000000fffff984 */ /* 0x000fe20000000800 */
[----:B------:R-:W-:Y:S01]  /*3c60*/  @!PT LDS RZ, [RZ] ;  /* 0x00000000fffff984 */ /* 0x000fe20000000800 */
[----:B------:R-:W-:Y:S01]  /*3c70*/  @!PT LDS RZ, [RZ] ;  /* 0x00000000fffff984 */ /* 0x000fe20000000800 */
[----:B------:R-:W-:Y:S01]  /*3c80*/  @!PT LDS RZ, [RZ] ;  /* 0x00000000fffff984 */ /* 0x000fe20000000800 */
[----:B------:R3:W-:Y:S06]  /*3c90*/  MEMBAR.ALL.CTA ;  /* 0x0000000000007992 */ /* 0x0007ec0000008000 */
[----:B---3--:R-:W3:Y:S02]  /*3ca0*/  FENCE.VIEW.ASYNC.S ;  /* 0x00000000000073c6 */ /* 0x008ee40000000000 */
[----:B---3--:R3:W-:Y:S01]  /*3cb0*/  SYNCS.ARRIVE.TRANS64.RED.A1T0 RZ, [R0+URZ], RZ ;  /* 0x000000ff00ff79a7 */ /* 0x0087e200081004ff */
[----:B-1----:R-:W-:Y:S11]  /*3cc0*/  LOP3.LUT P3, RZ, R22, 0x1, RZ, 0xc0, !PT ;  /* 0x0000000116ff7812 */ /* 0x002ff6000786c0ff */
[----:B------:R-:W-:Y:S02]  /*3cd0*/  @!UPT UIADD3 URZ, UPT, UPT, URZ, URZ, URZ ;  /* 0x000000fffffff290 */ /* 0x000fe4000fffe0ff */
[----:B------:R-:W-:Y:S02]  /*3ce0*/  @P3 MOV R13, R20 ;  /* 0x00000014000d3202 */ /* 0x000fe40000000f00 */
[----:B------:R-:W-:Y:S01]  /*3cf0*/  @P3 LOP3.LUT R8, R21, 0xffff, RZ, 0xc0, !PT ;  /* 0x0000ffff15083812 */ /* 0x000fe200078ec0ff */
[----:B---3--:R-:W-:Y:S06]  /*3d00*/  @!P0 BRA `(.L_x_70) ;  /* 0x0000000000a48947 */ /* 0x008fec0003800000 */
[----:B------:R-:W-:Y:S01]  /*3d10*/  IMAD.HI.U32 R31, R24, R7, RZ ;  /* 0x00000007181f7227 */ /* 0x000fe200078e00ff */
[----:B------:R-:W-:Y:S02]  /*3d20*/  ISETP.NE.AND P0, PT, R6, 0x1, PT ;  /* 0x000000010600780c */ /* 0x000fe40003f05270 */
[----:B------:R-:W-:Y:S01]  /*3d30*/  ISETP.NE.AND P2, PT, R40, 0x1, PT ;  /* 0x000000012800780c */ /* 0x000fe20003f45270 */
[----:B----4-:R-:W-:Y:S01]  /*3d40*/  IMAD.HI.U32 R34, R19, R16, RZ ;  /* 0x0000001013227227 */ /* 0x010fe200078e00ff */
[----:B------:R-:W-:Y:S02]  /*3d50*/  SHF.R.U32.HI R31, RZ, R18, R31 ;  /* 0x00000012ff1f7219 */ /* 0x000fe4000001161f */
[----:B------:R-:W-:Y:S01]  /*3d60*/  ISETP.NE.AND P5, PT, R2, 0x1, PT ;  /* 0x000000010200780c */ /* 0x000fe20003fa5270 */
[----:B------:R-:W-:Y:S01]  /*3d70*/  IMAD.HI.U32 R36, R13, R16, RZ ;  /* 0x000000100d247227 */ /* 0x000fe200078e00ff */
[----:B------:R-:W-:Y:S02]  /*3d80*/  SHF.R.U32.HI R34, RZ, R17, R34 ;  /* 0x00000011ff227219 */ /* 0x000fe40000011622 */
[----:B------:R-:W-:Y:S01]  /*3d90*/  SEL R3, R24, R31, !P0 ;  /* 0x0000001f18037207 */ /* 0x000fe20004000000 */
[C---:B------:R-:W-:Y:S01]  /*3da0*/  IMAD.HI.U32 R31, R8.reuse, R7, RZ ;  /* 0x00000007081f7227 */ /* 0x040fe200078e00ff */
[----:B------:R-:W-:Y:S02]  /*3db0*/  SEL R11, R19, R34, !P5 ;  /* 0x00000022130b7207 */ /* 0x000fe40006800000 */
[----:B------:R-:W-:Y:S01]  /*3dc0*/  SHF.R.U32.HI R36, RZ, R17, R36 ;  /* 0x00000011ff247219 */ /* 0x000fe20000011624 */
[----:B------:R-:W-:Y:S01]  /*3dd0*/  IMAD.HI.U32 R38, R3, R4, RZ ;  /* 0x0000000403267227 */ /* 0x000fe200078e00ff */
[----:B------:R-:W-:Y:S03]  /*3de0*/  SHF.R.U32.HI R31, RZ, R18, R31 ;  /* 0x00000012ff1f7219 */ /* 0x000fe6000001161f */
[----:B------:R-:W-:Y:S01]  /*3df0*/  IMAD.HI.U32 R34, R11, R4, RZ ;  /* 0x000000040b227227 */ /* 0x000fe200078e00ff */
[----:B------:R-:W-:Y:S02]  /*3e00*/  @P2 SHF.R.U32.HI R3, RZ, R5, R38 ;  /* 0x00000005ff032219 */ /* 0x000fe40000011626 */
[----:B------:R-:W-:Y:S02]  /*3e10*/  SEL R9, R8, R31, !P0 ;  /* 0x0000001f08097207 */ /* 0x000fe40004000000 */
[----:B------:R-:W-:Y:S01]  /*3e20*/  @P2 SHF.R.U32.HI R11, RZ, R5, R34 ;  /* 0x00000005ff0b2219 */ /* 0x000fe20000011622 */
[C---:B------:R-:W-:Y:S01]  /*3e30*/  IMAD R10, R40.reuse, R3, RZ ;  /* 0x00000003280a7224 */ /* 0x040fe200078e02ff */
[----:B------:R-:W-:Y:S01]  /*3e40*/  SEL R3, R13, R36, !P5 ;  /* 0x000000240d037207 */ /* 0x000fe20006800000 */
[C---:B------:R-:W-:Y:S03]  /*3e50*/  IMAD.HI.U32 R14, R9.reuse, R4, RZ ;  /* 0x00000004090e7227 */ /* 0x040fe600078e00ff */
[----:B------:R-:W-:Y:S01]  /*3e60*/  ISETP.GE.AND P0, PT, R9, R10, PT ;  /* 0x0000000a0900720c */ /* 0x000fe20003f06270 */
[C---:B------:R-:W-:Y:S01]  /*3e70*/  IMAD R12, R40.reuse, R11, RZ ;  /* 0x0000000b280c7224 */ /* 0x040fe200078e02ff */
[-C--:B------:R-:W-:Y:S04]  /*3e80*/  SHF.R.U32.HI R14, RZ, R5.reuse, R14 ;  /* 0x00000005ff0e7219 */ /* 0x080fe8000001160e */
[----:B------:R-:W-:Y:S02]  /*3e90*/  ISETP.GE.OR P0, PT, R3, R12, P0 ;  /* 0x0000000c0300720c */ /* 0x000fe40000706670 */
[----:B------:R-:W-:Y:S05]  /*3ea0*/  SEL R15, R9, R14, !P2 ;  /* 0x0000000e090f7207 */ /* 0x000fea0005000000 */
[----:B------:R-:W-:Y:S04]  /*3eb0*/  IMAD.MOV R14, RZ, RZ, -R15 ;  /* 0x000000ffff0e7224 */ /* 0x000fe800078e0a0f */
[----:B------:R-:W-:Y:S02]  /*3ec0*/  IMAD R14, R40, R14, R9 ;  /* 0x0000000e280e7224 */ /* 0x000fe400078e0209 */
[C---:B------:R-:W-:Y:S05]  /*3ed0*/  @!P0 IMAD.HI.U32 R10, R3.reuse, R4, RZ ;  /* 0x00000004030a8227 */ /* 0x040fea00078e00ff */
[----:B------:R-:W-:Y:S04]  /*3ee0*/  @!P0 SHF.R.U32.HI R10, RZ, R5, R10 ;  /* 0x00000005ff0a8219 */ /* 0x000fe8000001160a */
[----:B------:R-:W-:Y:S01]  /*3ef0*/  @!P0 SEL R0, R3, R10, !P2 ;  /* 0x0000000a03008207 */ /* 0x000fe20005000000 */
[----:B------:R-:W-:Y:S03]  /*3f00*/  IMAD.MOV R10, RZ, RZ, -R3 ;  /* 0x000000ffff0a7224 */ /* 0x000fe600078e0a03 */
[----:B------:R-:W-:Y:S01]  /*3f10*/  @!P0 IADD3 R15, PT, PT, R15, -R0, RZ ;  /* 0x800000000f0f8210 */ /* 0x000fe20007ffe0ff */
[----:B------:R-:W-:Y:S01]  /*3f20*/  @!P0 IMAD R0, R11, R14, R0 ;  /* 0x0000000e0b008224 */ /* 0x000fe200078e0200 */
[----:B------:R-:W-:Y:S01]  /*3f30*/  IADD3 R11, PT, PT, -R9, RZ, RZ ;  /* 0x000000ff090b7210 */ /* 0x000fe20007ffe1ff */
[----:B------:R-:W-:Y:S02]  /*3f40*/  IMAD R13, R2, R10, R13 ;  /* 0x0000000a020d7224 */ /* 0x000fe400078e020d */
[----:B------:R-:W-:Y:S02]  /*3f50*/  @!P0 IMAD R9, R15, R40, R3 ;  /* 0x000000280f098224 */ /* 0x000fe400078e0203 */
[----:B------:R-:W-:Y:S02]  /*3f60*/  @!P0 IMAD.MOV.U32 R3, RZ, RZ, R0 ;  /* 0x000000ffff038224 */ /* 0x000fe400078e0000 */
[----:B------:R-:W-:Y:S02]  /*3f70*/  IMAD R8, R6, R11, R8 ;  /* 0x0000000b06087224 */ /* 0x000fe400078e0208 */
[----:B------:R-:W-:Y:S02]  /*3f80*/  IMAD R13, R3, R2, R13 ;  /* 0x00000002030d7224 */ /* 0x000fe400078e020d */
[----:B------:R-:W-:Y:S02]  /*3f90*/  IMAD R8, R9, R6, R8 ;  /* 0x0000000609087224 */ /* 0x000fe400078e0208 */
.L_x_70:
[----:B------:R-:W-:Y:S05]  /*3fa0*/  BRA.U UP1, `(.L_x_71) ;  /* 0x0000000101107547 */ /* 0x000fea000b800000 */
[----:B------:R-:W-:Y:S04]  /*3fb0*/  MOV R0, UR13 ;  /* 0x0000000d00007c02 */ /* 0x000fe80008000f00 */
[----:B------:R-:W-:Y:S04]  /*3fc0*/  SHF.L.U32 R3, R0, 0x1f, RZ ;  /* 0x0000001f00037819 */ /* 0x000fe800000006ff */
[----:B------:R-:W1:Y:S02]  /*3fd0*/  SYNCS.PHASECHK.TRANS64.TRYWAIT P0, [UR6+0x68], R3 ;  /* 0x00006803ff0075a7 */ /* 0x000e640008001106 */
[----:B-1----:R-:W-:Y:S05]  /*3fe0*/  @!P0 BRA `(.L_x_72) ;  /* 0x0000002800508947 */ /* 0x002fea0003800000 */
.L_x_71:
[----:B------:R-:W-:Y:S05]  /*3ff0*/  BRA.U !UP3, `(.L_x_73) ;  /* 0x000000010b347547 */ /* 0x000fea000b800000 */
[----:B------:R-:W-:Y:S01]  /*4000*/  UPLOP3.LUT UP0, UPT, UPT, UPT, UP2, 0x80, 0x8 ;  /* 0x000000000008789c */ /* 0x000fe20003f0f020 */
[----:B-1----:R-:W-:Y:S02]  /*4010*/  HFMA2 R0, -RZ, RZ, 0, 5.9604644775390625e-08 ;  /* 0x00000001ff007431 */ /* 0x002fe400000001ff */
[----:B------:R-:W-:Y:S03]  /*4020*/  IMAD.MOV.U32 R96, RZ, RZ, 0x1 ;  /* 0x00000001ff607424 */ /* 0x000fe600078e00ff */
[----:B------:R-:W-:Y:S05]  /*4030*/  PLOP3.LUT P0, PT, PT, PT, UP0, 0x80, 0x8 ;  /* 0x000000000008781c */ /* 0x000fea0003f0f008 */
[----:B------:R-:W1:Y:S01]  /*4040*/  @UP0 LDCU.64 UR8, c[0x0][0x888] ;  /* 0x00011100ff0807ac */ /* 0x000e620008000a00 */
[----:B------:R-:W-:Y:S07]  /*4050*/  @UP0 UIMAD UR7, UR36, UR4, URZ ;  /* 0x00000004240702a4 */ /* 0x000fee000f8e02ff */
[----:B------:R-:W-:Y:S01]  /*4060*/  @!P0 PRMT R96, R0, 0x7610, R96 ;  /* 0x0000761000608816 */ /* 0x000fe20000000060 */
[----:B-1----:R-:W-:Y:S03]  /*4070*/  @UP0 UIMAD.WIDE UR8, UR7, 0x4, UR8 ;  /* 0x00000004070808a5 */ /* 0x002fe6000f8e0208 */
[----:B------:R-:W1:Y:S03]  /*4080*/  @!UP0 LDCU UR7, c[0x0][0x880] ;  /* 0x00011000ff0787ac */ /* 0x000e660008000800 */
[----:B------:R-:W-:Y:S01]  /*4090*/  IMAD.U32 R10, RZ, RZ, UR8 ;  /* 0x00000008ff0a7e24 */ /* 0x000fe2000f8e00ff */
[----:B------:R-:W-:Y:S05]  /*40a0*/  MOV R11, UR9 ;  /* 0x00000009000b7c02 */ /* 0x000fea0008000f00 */
[----:B-----5:R3:W5:Y:S02]  /*40b0*/  @P0 LDG.E R49, desc[UR40][R10.64] ;  /* 0x000000280a310981 */ /* 0x020764000c1e1900 */
[----:B-1-3--:R-:W-:Y:S07]  /*40c0*/  @!P0 IMAD.U32 R49, RZ, RZ, UR7 ;  /* 0x00000007ff318e24 */ /* 0x00afee000f8e00ff */
.L_x_73:
[----:B-----5:R-:W-:Y:S01]  /*40d0*/  @!P4 FSETP.EQ.AND P5, PT, R49, RZ, PT ;  /* 0x000000ff3100c20b */ /* 0x020fe20003fa2000 */
[----:B------:R-:W-:Y:S01]  /*40e0*/  @!UPT UIADD3 URZ, UPT, UPT, URZ, URZ, URZ ;  /* 0x000000fffffff290 */ /* 0x000fe2000fffe0ff */
[----:B------:R-:W-:Y:S11]  /*40f0*/  @!P4 BRA `(.L_x_74) ;  /* 0x000000000014c947 */ /* 0x000ff60003800000 */
[----:B------:R-:W-:Y:S02]  /*4100*/  LOP3.LUT P0, RZ, R96, 0xff, RZ, 0xc0, !PT ;  /* 0x000000ff60ff7812 */ /* 0x000fe4000780c0ff */
[----:B------:R-:W-:Y:S04]  /*4110*/  PLOP3.LUT P5, PT, PT, PT, UP0, 0x80, 0x8 ;  /* 0x000000000008781c */ /* 0x000fe80003faf008 */
[----:B------:R-:W-:Y:S07]  /*4120*/  PLOP3.LUT P5, PT, P5, PT, PT, 0x8, 0x80 ;  /* 0x000000000080781c */ /* 0x000fee0002fae170 */
[----:B------:R-:W-:Y:S11]  /*4130*/  @P0 FSETP.EQ.AND P5, PT, R49, RZ, PT ;  /* 0x000000ff3100020b */ /* 0x000ff60003fa2000 */
[----:B------:R-:W-:Y:S02]  /*4140*/  @!UPT UIADD3 URZ, UPT, UPT, URZ, URZ, URZ ;  /* 0x000000fffffff290 */ /* 0x000fe4000fffe0ff */
.L_x_74:
[----:B------:R-:W3:Y:S01]  /*4150*/  SYNCS.PHASECHK.TRANS64.TRYWAIT P4, [UR6+0x58], R26 ;  /* 0x0000581aff0075a7 */ /* 0x000ee20008081106 */
[----:B------:R-:W-:Y:S01]  /*4160*/  @P3 SHF.R.U32.HI R27, RZ, 0x10, R21 ;  /* 0x00000010ff1b3819 */ /* 0x000fe20000011615 */
[----:B------:R-:W-:Y:S01]  /*4170*/  VIADD R29, R29, 0x1 ;  /* 0x000000011d1d7836 */ /* 0x000fe20000000000 */
[----:B------:R-:W5:Y:S08]  /*4180*/  LDC.64 R14, c[0x0][0xb10] ;  /* 0x0002c400ff0e7b82 */ /* 0x000f700000000a00 */
[----:B------:R-:W2:Y:S08]  /*4190*/  LDC.64 R10, c[0x0][0xb18] ;  /* 0x0002c600ff0a7b82 */ /* 0x000eb00000000a00 */
[----:B-1----:R-:W1:Y:S08]  /*41a0*/  @!P1 LDC R0, c[0x0][0xb20] ;  /* 0x0002c800ff009b82 */ /* 0x002e700000000800 */
[----:B------:R-:W4:Y:S01]  /*41b0*/  @!P1 LDC R3, c[0x0][0xb0c] ;  /* 0x0002c300ff039b82 */ /* 0x000f220000000800 */
[----:B-----5:R-:W-:Y:S05]  /*41c0*/  @!P1 IMAD.HI.U32 R14, R13, R14, RZ ;  /* 0x0000000e0d0e9227 */ /* 0x020fea00078e00ff */
[----:B------:R-:W-:Y:S01]  /*41d0*/  @!P1 SHF.R.U32.HI R14, RZ, R15, R14 ;  /* 0x0000000fff0e9219 */ /* 0x000fe2000001160e */
[----:B--2---:R-:W-:Y:S01]  /*41e0*/  @!P1 IMAD.HI.U32 R11, R8, R11, RZ ;  /* 0x0000000b080b9227 */ /* 0x004fe200078e00ff */
[----:B------:R-:W-:Y:S04]  /*41f0*/  @!P1 ISETP.NE.AND P0, PT, R10, 0x1, PT ;  /* 0x000000010a00980c */ /* 0x000fe80003f05270 */
[----:B-1----:R-:W-:Y:S02]  /*4200*/  @!P1 SHF.R.U32.HI R9, RZ, R0, R11 ;  /* 0x00000000ff099219 */ /* 0x002fe4000001160b */
[----:B----4-:R-:W-:Y:S02]  /*4210*/  @!P1 ISETP.NE.AND P2, PT, R3, 0x1, PT ;  /* 0x000000010300980c */ /* 0x010fe40003f45270 */
[----:B------:R-:W-:Y:S02]  /*4220*/  @!P1 SEL R9, R8, R9, !P0 ;  /* 0x0000000908099207 */ /* 0x000fe40004000000 */
[----:B------:R-:W-:Y:S02]  /*4230*/  ELECT P0, URZ, PT ;  /* 0x0000000000ff782f */ /* 0x000fe40003800000 */
[----:B------:R-:W-:Y:S05]  /*4240*/  @!P1 SEL R14, R13, R14, !P2 ;  /* 0x0000000e0d0e9207 */ /* 0x000fea0005000000 */
[----:B------:R-:W-:Y:S02]  /*4250*/  @!P1 IMAD.IADD R0, R9, 0x1, -R14 ;  /* 0x0000000109009824 */ /* 0x000fe400078e0a0e */
[----:B------:R-:W-:Y:S02]  /*4260*/  @!P1 IMAD.IADD R9, R14, 0x1, -R9 ;  /* 0x000000010e099824 */ /* 0x000fe400078e0a09 */
[----:B------:R-:W-:Y:S02]  /*4270*/  @!P1 IMAD R13, R0, R3, R13 ;  /* 0x00000003000d9224 */ /* 0x000fe400078e020d */
[----:B------:R-:W-:Y:S01]  /*4280*/  @!P1 IMAD R8, R9, R10, R8 ;  /* 0x0000000a09089224 */ /* 0x000fe200078e0208 */
[----:B---3--:R-:W-:Y:S06]  /*4290*/  @!P4 BRA `(.L_x_75) ;  /* 0x0000002400bcc947 */ /* 0x008fec0003800000 */
.L_x_128:
[----:B------:R-:W-:Y:S01]  /*42a0*/  PLOP3.LUT P5, PT, P5, P0, PT, 0xf2, 0x2f ;  /* 0x00000000002f781c */ /* 0x000fe20002fa1e72 */
[----:B------:R-:W-:Y:S01]  /*42b0*/  UMOV UR14, 0x0 ;  /* 0x00000000000e7882 */ /* 0x000fe20000000000 */
[----:B------:R-:W-:Y:S01]  /*42c0*/  LOP3.LUT R30, R30, 0x1, RZ, 0x3c, !PT ;  /* 0x000000011e1e7812 */ /* 0x000fe200078e3cff */
[----:B------:R-:W-:Y:S01]  /*42d0*/  UMOV UR15, 0x10000000 ;  /* 0x10000000000f7882 */ /* 0x000fe20000000000 */
[----:B------:R-:W-:Y:S01]  /*42e0*/  UMOV UR12, UR36 ;  /* 0x00000024000c7c82 */ /* 0x000fe20008000000 */
[----:B------:R-:W-:Y:S08]  /*42f0*/  @P3 R2UR UR36, R27 ;  /* 0x000000001b2432ca */ /* 0x000ff000000e0000 */
[----:B-1----:R-:W-:Y:S01]  /*4300*/  @!P5 IADD3 R3, P0, PT, R32, 0x580, RZ ;  /* 0x000005802003d810 */ /* 0x002fe20007f1e0ff */
[----:B------:R-:W-:Y:S01]  /*4310*/  @!P5 IMAD.SHL.U32 R91, R91, 0x40, RZ ;  /* 0x000000405b5bd824 */ /* 0x000fe200078e00ff */
[----:B------:R-:W-:Y:S01]  /*4320*/  VOTEU.ALL UP1, P5 ;  /* 0x0000000000ff7886 */ /* 0x000fe20002820000 */
[----:B------:R-:W-:Y:S01]  /*4330*/  @!P5 IMAD.SHL.U32 R97, R97, 0x40, RZ ;  /* 0x000000406161d824 */ /* 0x000fe200078e00ff */
[----:B------:R-:W-:Y:S01]  /*4340*/  @!P5 R2UR UR8, R3 ;  /* 0x000000000308d2ca */ /* 0x000fe200000e0000 */
[----:B------:R-:W-:Y:S01]  /*4350*/  @!P5 IMAD.X R0, RZ, RZ, R33, P0 ;  /* 0x000000ffff00d224 */ /* 0x000fe200000e0621 */
[----:B------:R-:W-:Y:S01]  /*4360*/  @!P5 R2UR UR10, R91 ;  /* 0x000000005b0ad2ca */ /* 0x000fe200000e0000 */
[----:B------:R-:W-:Y:S01]  /*4370*/  @!UP1 UIADD3 UR9, UPT, UPT, UR6, 0x50, URZ ;  /* 0x0000005006099890 */ /* 0x000fe2000fffe0ff */
[----:B------:R-:W-:Y:S01]  /*4380*/  @!P5 R2UR UR11, R97 ;  /* 0x00000000610bd2ca */ /* 0x000fe200000e0000 */
[----:B------:R-:W-:Y:S01]  /*4390*/  IMAD.IADD R91, R8, 0x1, R79 ;  /* 0x00000001085b7824 */ /* 0x000fe200078e024f */
[----:B------:R-:W-:Y:S01]  /*43a0*/  @!P5 R2UR UR7, R0 ;  /* 0x000000000007d2ca */ /* 0x000fe200000e0000 */
[----:B------:R-:W-:Y:S01]  /*43b0*/  IMAD.IADD R97, R13, 0x1, R90 ;  /* 0x000000010d617824 */ /* 0x000fe200078e025a */
[C---:B------:R-:W-:Y:S04]  /*43c0*/  ISETP.NE.AND P0, PT, R29.reuse, 0x2, PT ;  /* 0x000000021d00780c */ /* 0x040fe80003f05270 */
[----:B------:R-:W-:Y:S01]  /*43d0*/  SEL R3, RZ, 0x1, P0 ;  /* 0x00000001ff037807 */ /* 0x000fe20000000000 */
[----:B------:R-:W-:Y:S01]  /*43e0*/  IMAD.U32 R10, RZ, RZ, UR8 ;  /* 0x00000008ff0a7e24 */ /* 0x000fe2000f8e00ff */
[----:B------:R-:W-:Y:S01]  /*43f0*/  @!UP1 UIADD3 UR8, UPT, UPT, UR6, 0x200, URZ ;  /* 0x0000020006089890 */ /* 0x000fe2000fffe0ff */
[----:B------:R-:W-:Y:S01]  /*4400*/  SEL R29, R29, RZ, P0 ;  /* 0x000000ff1d1d7207 */ /* 0x000fe20000000000 */
[----:B------:R-:W-:Y:S01]  /*4410*/  VOTEU.ALL UP1, P5 ;  /* 0x0000000000ff7886 */ /* 0x000fe20002820000 */
[----:B------:R-:W-:Y:S02]  /*4420*/  LOP3.LUT R28, R28, R3, RZ, 0x3c, !PT ;  /* 0x000000031c1c7212 */ /* 0x000fe400078e3cff */
[----:B------:R-:W-:Y:S01]  /*4430*/  IMAD.U32 R11, RZ, RZ, UR7 ;  /* 0x00000007ff0b7e24 */ /* 0x000fe2000f8e00ff */
[----:B------:R-:W-:Y:S04]  /*4440*/  @!P5 R2UR UR16, R10 ;  /* 0x000000000a10d2ca */ /* 0x000fe800000e0000 */
[----:B------:R-:W-:Y:S11]  /*4450*/  @!P5 R2UR UR17, R11 ;  /* 0x000000000b11d2ca */ /* 0x000ff600000e0000 */
[----:B------:R-:W-:Y:S02]  /*4460*/  @!UPT UIADD3 URZ, UPT, UPT, URZ, URZ, URZ ;  /* 0x000000fffffff290 */ /* 0x000fe4000fffe0ff */
[----:B------:R3:W-:Y:S01]  /*4470*/  @!UP1 UTMALDG.3D [UR8], [UR16], desc[UR14] ;  /* 0x00000e08100095b4 */ /* 0x0007e20008011000 */
[----:B------:R3:W-:Y:S01]  /*4480*/  @!P5 SYNCS.ARRIVE.TRANS64.RED.A0TR RZ, [UR6+0x50], R25 ;  /* 0x00005019ffffd9a7 */ /* 0x0007e20008300406 */
[----:B------:R-:W-:Y:S01]  /*4490*/  UPLOP3.LUT UP1, UPT, UPT, UPT, UPT, 0x80, 0x8 ;  /* 0x000000000008789c */ /* 0x000fe20003f2f070 */
[----:B------:R-:W-:Y:S01]  /*44a0*/  SYNCS.ARRIVE.TRANS64.RED.A1T0 RZ, [UR37], RZ ;  /* 0x000000ffffff79a7 */ /* 0x000fe20008100425 */
[----:B------:R-:W-:Y:S09]  /*44b0*/  @P3 BRA `(.L_x_76) ;  /* 0xfffffff400b43947 */ /* 0x000ff2000383ffff */
[----:B------:R-:W-:Y:S07]  /*44c0*/  MOV R0, UR6 ;  /* 0x0000000600007c02 */ /* 0x000fee0008000f00 */
.L_x_77:
[----:B-1----:R-:W-:-:S04]  /*44d0*/  SHF.L.U32 R3, R30, 0x1f, RZ ;  /* 0x0000001f1e037819 */ /* 0x002fc800000006ff */
[----:B------:R1:W2:Y:S03]  /*44e0*/  SYNCS.PHASECHK.TRANS64.TRYWAIT P0, [R0+URZ+0x58], R3 ;  /* 0x00005803000075a7 */ /* 0x0002a600080011ff */
[----:B--2---:R-:W-:Y:S05]  /*44f0*/  @!P0 NANOSLEEP.SYNCS 0x989680 ;  /* 0x009896800000895d */ /* 0x004fea0003900000 */
[----:B------:R-:W2:Y:S02]  /*4500*/  @!P0 SYNCS.PHASECHK.TRANS64 P0, [R0+URZ+0x58], R3 ;  /* 0x00005803000085a7 */ /* 0x000ea400080010ff */
[----:B--23--:R-:W-:Y:S05]  /*4510*/  @P0 EXIT ;  /* 0x000000000000094d */ /* 0x00cfea0003800000 */
[----:B------:R-:W-:Y:S05]  /*4520*/  BRA `(.L_x_77) ;  /* 0xfffffffc00e87947 */ /* 0x000fea000383ffff */
.L_x_68:
[----:B------:R-:W-:-:S06]  /*4530*/  UISETP.GE.AND UP1, UPT, UR8, 0x4, UPT ;  /* 0x000000040800788c */ /* 0x000fcc000bf26270 */
[----:B------:R-:W-:-:S13]  /*4540*/  PLOP3.LUT P0, PT, PT, PT, UP1, 0x80, 0x8 ;  /* 0x000000000008781c */ /* 0x000fda0003f0f018 */
[----:B------:R-:W-:Y:S05]  /*4550*/  @!P0 EXIT ;  /* 0x000000000000894d */ /* 0x000fea0003800000 */
[----:B------:R-:W-:Y:S01]  /*4560*/  BAR.SYNC.DEFER_BLOCKING 0x6, 0xa0 ;  /* 0x0182800000007b1d */ /* 0x000fe20000010000 */
[C---:B------:R-:W-:Y:S02]  /*4570*/  IMAD.SHL.U32 R5, R101.reuse, 0x40, RZ ;  /* 0x0000004065057824 */ /* 0x040fe400078e00ff */
[----:B------:R-:W-:Y:S02]  /*4580*/  HFMA2 R111, -RZ, RZ, 0, 0 ;  /* 0x00000000ff6f7431 */ /* 0x000fe400000001ff */
[C---:B------:R-:W-:Y:S01]  /*4590*/  IMAD.SHL.U32 R0, R101.reuse, 0x20, RZ ;  /* 0x0000002065007824 */ /* 0x040fe200078e00ff */
[----:B------:R-:W-:Y:S01]  /*45a0*/  CS2R R106, SRZ ;  /* 0x00000000006a7805 */ /* 0x000fe2000001ff00 */
[----:B------:R-:W-:Y:S01]  /*45b0*/  IMAD.SHL.U32 R2, R101, 0x2, RZ ;  /* 0x0000000265027824 */ /* 0x000fe200078e00ff */
[----:B------:R-:W-:Y:S01]  /*45c0*/  UMOV UR43, 0x400 ;  /* 0x00000400002b7882 */ /* 0x000fe20000000000 */
[----:B------:R-:W1:Y:S01]  /*45d0*/  LDC R99, c[0x0][0x370] ;  /* 0x0000dc00ff637b82 */ /* 0x000e620000000800 */
[----:B------:R-:W-:Y:S01]  /*45e0*/  ULEA UR43, UR37, UR43, 0x18 ;  /* 0x0000002b252b7291 */ /* 0x000fe2000f8ec0ff */
[----:B------:R-:W-:Y:S01]  /*45f0*/  LOP3.LUT R7, R5, 0x180, RZ, 0xc0, !PT ;  /* 0x0000018005077812 */ /* 0x000fe200078ec0ff */
[C---:B------:R-:W-:Y:S01]  /*4600*/  IMAD.SHL.U32 R103, R101.reuse, 0x8, RZ ;  /* 0x0000000865677824 */ /* 0x040fe200078e00ff */
[----:B------:R-:W-:Y:S01]  /*4610*/  LOP3.LUT R0, R0, 0xc00, RZ, 0xc0, !PT ;  /* 0x00000c0000007812 */ /* 0x000fe200078ec0ff */
[----:B------:R-:W-:Y:S01]  /*4620*/  IMAD.U32 R46, R101, 0x10000, RZ ;  /* 0x00010000652e7824 */ /* 0x000fe200078e00ff */
[----:B------:R-:W-:Y:S01]  /*4630*/  LOP3.LUT R2, R7, 0x20, R2, 0xf8, !PT ;  /* 0x0000002007027812 */ /* 0x000fe200078ef802 */
[----:B------:R-:W-:Y:S01]  /*4640*/  UIADD3 UR4, UPT, UPT, UR43, 0x1200, URZ ;  /* 0x000012002b047890 */ /* 0x000fe2000fffe0ff */
[----:B------:R-:W2:Y:S01]  /*4650*/  LDC R42, c[0x0][0xb0c] ;  /* 0x0002c300ff2a7b82 */ /* 0x000ea20000000800 */
[----:B------:R-:W-:Y:S01]  /*4660*/  LOP3.LUT R0, R0, 0x40, R5, 0xf8, !PT ;  /* 0x0000004000007812 */ /* 0x000fe200078ef805 */
[----:B------:R-:W-:Y:S01]  /*4670*/  IMAD.MOV.U32 R44, RZ, RZ, RZ ;  /* 0x000000ffff2c7224 */ /* 0x000fe200078e00ff */
[----:B------:R-:W-:Y:S01]  /*4680*/  LOP3.LUT R103, R2, 0x30, R103, 0x78, !PT ;  /* 0x0000003002677812 */ /* 0x000fe200078e7867 */
[----:B------:R-:W-:Y:S01]  /*4690*/  IMAD.MOV.U32 R108, RZ, RZ, RZ ;  /* 0x000000ffff6c7224 */ /* 0x000fe200078e00ff */
[----:B------:R-:W-:Y:S01]  /*46a0*/  LOP3.LUT R0, R0, 0x200, R5, 0xf8, !PT ;  /* 0x0000020000007812 */ /* 0x000fe200078ef805 */
[----:B------:R-:W-:Y:S01]  /*46b0*/  IMAD.SHL.U32 R5, R101, 0x10, RZ ;  /* 0x0000001065057824 */ /* 0x000fe200078e00ff */
[----:B------:R-:W-:Y:S01]  /*46c0*/  LOP3.LUT R46, R46, 0x600000, RZ, 0xc0, !PT ;  /* 0x006000002e2e7812 */ /* 0x000fe200078ec0ff */
[----:B------:R-:W4:Y:S01]  /*46d0*/  LDC R98, c[0x0][0xb20] ;  /* 0x0002c800ff627b82 */ /* 0x000f220000000800 */
[----:B------:R-:W3:Y:S01]  /*46e0*/  LDS R3, [UR43+0x120] ;  /* 0x0001202bff037984 */ /* 0x000ee20008000800 */
[----:B------:R-:W-:Y:S01]  /*46f0*/  LOP3.LUT R103, R0, R103, RZ, 0xfc, !PT ;  /* 0x0000006700677212 */ /* 0x000fe200078efcff */
[----:B------:R-:W-:Y:S01]  /*4700*/  IMAD.U32 R109, RZ, RZ, UR4 ;  /* 0x00000004ff6d7e24 */ /* 0x000fe2000f8e00ff */
[----:B------:R-:W-:Y:S01]  /*4710*/  LOP3.LUT R5, R5, 0x20, RZ, 0xc0, !PT ;  /* 0x0000002005057812 */ /* 0x000fe200078ec0ff */
[----:B------:R-:W1:Y:S01]  /*4720*/  LDCU.64 UR46, c[0x0][0x348] ;  /* 0x00006900ff2e77ac */ /* 0x000e620008000a00 */
[----:B------:R-:W-:-:S02]  /*4730*/  IADD3 R102, PT, PT, R103, UR43, RZ ;  /* 0x0000002b67667c10 */ /* 0x000fc4000fffe0ff */
[----:B------:R-:W1:Y:S01]  /*4740*/  LDC R41, c[0x0][0xb30] ;  /* 0x0002cc00ff297b82 */ /* 0x000e620000000800 */
[----:B------:R-:W1:Y:S01]  /*4750*/  LDCU.64 UR38, c[0x0][0x888] ;  /* 0x00011100ff2677ac */ /* 0x000e620008000a00 */
[----:B------:R-:W-:Y:S01]  /*4760*/  IADD3 R102, PT, PT, -R5, 0x200, R102 ;  /* 0x0000020005667810 */ /* 0x000fe20007ffe166 */
[----:B------:R-:W-:-:S05]  /*4770*/  UIADD3 UR42, UPT, UPT, UR43, 0x200, URZ ;  /* 0x000002002b2a7890 */ /* 0x000fca000fffe0ff */
[----:B------:R-:W1:Y:S08]  /*4780*/  LDC.64 R88, c[0x0][0xb10] ;  /* 0x0002c400ff587b82 */ /* 0x000e700000000a00 */
[----:B------:R-:W1:Y:S08]  /*4790*/  LDC.64 R38, c[0x0][0xb18] ;  /* 0x0002c600ff267b82 */ /* 0x000e700000000a00 */
[----:B------:R-:W1:Y:S08]  /*47a0*/  LDC.64 R84, c[0x0][0x888] ;  /* 0x00022200ff547b82 */ /* 0x000e700000000a00 */
[----:B------:R-:W1:Y:S01]  /*47b0*/  LDC.64 R36, c[0x0][0xb28] ;  /* 0x0002ca00ff247b82 */ /* 0x000e620000000a00 */
[----:B---3--:R-:W-:-:S07]  /*47c0*/  IMAD.IADD R46, R3, 0x1, R46 ;  /* 0x00000001032e7824 */ /* 0x008fce00078e022e */
[----:B------:R-:W3:Y:S08]  /*47d0*/  LDC.64 R86, c[0x0][0x890] ;  /* 0x00022400ff567b82 */ /* 0x000ef00000000a00 */
[----:B------:R-:W1:Y:S08]  /*47e0*/  LDC.64 R82, c[0x0][0x8b0] ;  /* 0x00022c00ff527b82 */ /* 0x000e700000000a00 */
[----:B------:R-:W1:Y:S08]  /*47f0*/  LDC.64 R80, c[0x0][0x8a8] ;  /* 0x00022a00ff507b82 */ /* 0x000e700000000a00 */
[----:B--2-4-:R-:W1:Y:S02]  /*4800*/  LDC R100, c[0x0][0x374] ;  /* 0x0000dd00ff647b82 */ /* 0x014e640000000800 */
.L_x_95:
[----:B------:R-:W-:Y:S02]  /*4810*/  LEA R0, R111, UR43, 0x3 ;  /* 0x0000002b6f007c11 */ /* 0x000fe4000f8e18ff */
[----:B------:R-:W-:Y:S02]  /*4820*/  SHF.L.U32 R3, R107, 0x1f, RZ ;  /* 0x0000001f6b037819 */ /* 0x000fe400000006ff */
[----:B------:R-:W-:Y:S02]  /*4830*/  LEA R16, R111, UR43, 0x4 ;  /* 0x0000002b6f107c11 */ /* 0x000fe4000f8e20ff */
[----:B--2---:R-:W2:Y:S02]  /*4840*/  SYNCS.PHASECHK.TRANS64.TRYWAIT P0, [R0+URZ+0x70], R3 ;  /* 0x00007003000075a7 */ /* 0x004ea400080011ff */
[----:B-12---:R-:W-:Y:S05]  /*4850*/  @!P0 BRA `(.L_x_78) ;  /* 0x0000002000648947 */ /* 0x006fea0003800000 */
.L_x_129:
[----:B------:R-:W4:Y:S01]  /*4860*/  LDC.64 R12, c[0x0][0xb10] ;  /* 0x0002c400ff0c7b82 */ /* 0x000f220000000a00 */
[----:B------:R-:W3:Y:S01]  /*4870*/  LDS.128 R16, [R16+0x100] ;  /* 0x0001000010107984 */ /* 0x000ee20000000c00 */
[----:B-1----:R-:W-:Y:S01]  /*4880*/  ISETP.NE.AND P1, PT, R41, 0x1, PT ;  /* 0x000000012900780c */ /* 0x002fe20003f25270 */
[----:B--2---:R-:W-:Y:S01]  /*4890*/  VIADD R0, R0, 0x80 ;  /* 0x0000008000007836 */ /* 0x004fe20000000000 */
[----:B------:R-:W-:Y:S04]  /*48a0*/  ISETP.GE.AND P0, PT, R40, 0x1, PT ;  /* 0x000000012800780c */ /* 0x000fe80003f06270 */
[----:B------:R-:W1:Y:S01]  /*48b0*/  LDC.64 R10, c[0x0][0xb18] ;  /* 0x0002c600ff0a7b82 */ /* 0x000e620000000a00 */
[----:B------:R-:W-:Y:S01]  /*48c0*/  PRMT R0, RZ, 0x654, R0 ;  /* 0x00000654ff007816 */ /* 0x000fe20000000000 */
[----:B------:R-:W-:Y:S01]  /*48d0*/  @!PT LDS RZ, [RZ] ;  /* 0x00000000fffff984 */ /* 0x000fe20000000800 */
[----:B------:R-:W-:Y:S01]  /*48e0*/  @!PT LDS RZ, [RZ] ;  /* 0x00000000fffff984 */ /* 0x000fe20000000800 */
[----:B------:R-:W-:Y:S01]  /*48f0*/  @!PT LDS RZ, [RZ] ;  /* 0x00000000fffff984 */ /* 0x000fe20000000800 */
[----:B------:R-:W-:Y:S01]  /*4900*/  @!PT LDS RZ, [RZ] ;  /* 0x00000000fffff984 */ /* 0x000fe20000000800 */
[----:B------:R2:W-:Y:S06]  /*4910*/  MEMBAR.ALL.CTA ;  /* 0x0000000000007992 */ /* 0x0005ec0000008000 */
[----:B--2---:R-:W2:Y:S01]  /*4920*/  FENCE.VIEW.ASYNC.S ;  /* 0x00000000000073c6 */ /* 0x004ea20000000000 */
[----:B------:R-:W1:Y:S08]  /*4930*/  @!P1 LDC R14, c[0x0][0xb20] ;  /* 0x0002c800ff0e9b82 */ /* 0x000e700000000800 */
[----:B------:R-:W1:Y:S01]  /*4940*/  @!P1 LDC R9, c[0x0][0xb0c] ;  /* 0x0002c300ff099b82 */ /* 0x000e620000000800 */
[----:B--2---:R2:W-:Y:S01]  /*4950*/  SYNCS.ARRIVE.TRANS64.RED.A1T0 RZ, [R0+URZ], RZ ;  /* 0x000000ff00ff79a7 */ /* 0x0045e200081004ff */
[----:B---3--:R-:W-:Y:S04]  /*4960*/  LOP3.LUT P4, RZ, R18, 0x1, RZ, 0xc0, !PT ;  /* 0x0000000112ff7812 */ /* 0x008fe8000788c0ff */
[----:B------:R-:W-:Y:S09]  /*4970*/  P2R R110, PR, RZ, 0x10 ;  /* 0x00000010ff6e7803 */ /* 0x000ff20000000000 */
[----:B------:R-:W-:Y:S02]  /*4980*/  @P4 MOV R45, R16 ;  /* 0x00000010002d4202 */ /* 0x000fe40000000f00 */
[----:B------:R-:W-:Y:S01]  /*4990*/  @P4 LOP3.LUT R43, R17, 0xffff, RZ, 0xc0, !PT ;  /* 0x0000ffff112b4812 */ /* 0x000fe200078ec0ff */
[----:B--2-4-:R-:W-:Y:S06]  /*49a0*/  @!P0 BRA `(.L_x_79) ;  /* 0x0000000000a48947 */ /* 0x014fec0003800000 */
[----:B------:R-:W-:Y:S01]  /*49b0*/  IMAD.HI.U32 R21, R100, R39, RZ ;  /* 0x0000002764157227 */ /* 0x000fe200078e00ff */
[----:B------:R-:W-:Y:S02]  /*49c0*/  ISETP.NE.AND P0, PT, R38, 0x1, PT ;  /* 0x000000012600780c */ /* 0x000fe40003f05270 */
[----:B------:R-:W-:Y:S01]  /*49d0*/  ISETP.NE.AND P2, PT, R40, 0x1, PT ;  /* 0x000000012800780c */ /* 0x000fe20003f45270 */
[----:B------:R-:W-:Y:S01]  /*49e0*/  IMAD.HI.U32 R20, R99, R88, RZ ;  /* 0x0000005863147227 */ /* 0x000fe200078e00ff */
[----:B------:R-:W-:Y:S02]  /*49f0*/  SHF.R.U32.HI R21, RZ, R98, R21 ;  /* 0x00000062ff157219 */ /* 0x000fe40000011615 */
[----:B------:R-:W-:Y:S01]  /*4a00*/  ISETP.NE.AND P3, PT, R42, 0x1, PT ;  /* 0x000000012a00780c */ /* 0x000fe20003f65270 */
[----:B------:R-:W-:Y:S01]  /*4a10*/  IMAD.HI.U32 R24, R45, R88, RZ ;  /* 0x000000582d187227 */ /* 0x000fe200078e00ff */
[----:B------:R-:W-:Y:S02]  /*4a20*/  SHF.R.U32.HI R20, RZ, R89, R20 ;  /* 0x00000059ff147219 */ /* 0x000fe40000011614 */
[----:B------:R-:W-:Y:S01]  /*4a30*/  SEL R3, R100, R21, !P0 ;  /* 0x0000001564037207 */ /* 0x000fe20004000000 */
[----:B------:R-:W-:Y:S01]  /*4a40*/  IMAD.HI.U32 R21, R43, R39, RZ ;  /* 0x000000272b157227 */ /* 0x000fe200078e00ff */
[----:B------:R-:W-:Y:S02]  /*4a50*/  SEL R7, R99, R20, !P3 ;  /* 0x0000001463077207 */ /* 0x000fe40005800000 */
[----:B------:R-:W-:Y:S01]  /*4a60*/  SHF.R.U32.HI R24, RZ, R89, R24 ;  /* 0x00000059ff187219 */ /* 0x000fe20000011618 */
[-C--:B------:R-:W-:Y:S04]  /*4a70*/  IMAD.HI.U32 R20, R3, R36.reuse, RZ ;  /* 0x0000002403147227 */ /* 0x080fe800078e00ff */
[----:B------:R-:W-:Y:S01]  /*4a80*/  IMAD.HI.U32 R22, R7, R36, RZ ;  /* 0x0000002407167227 */ /* 0x000fe200078e00ff */
[-C--:B------:R-:W-:Y:S02]  /*4a90*/  @P2 SHF.R.U32.HI R3, RZ, R37.reuse, R20 ;  /* 0x00000025ff032219 */ /* 0x080fe40000011614 */
[----:B------:R-:W-:Y:S02]  /*4aa0*/  SHF.R.U32.HI R20, RZ, R98, R21 ;  /* 0x00000062ff147219 */ /* 0x000fe40000011615 */
[----:B------:R-:W-:Y:S01]  /*4ab0*/  @P2 SHF.R.U32.HI R7, RZ, R37, R22 ;  /* 0x00000025ff072219 */ /* 0x000fe20000011616 */
[C---:B------:R-:W-:Y:S01]  /*4ac0*/  IMAD R2, R40.reuse, R3, RZ ;  /* 0x0000000328027224 */ /* 0x040fe200078e02ff */
[----:B------:R-:W-:Y:S02]  /*4ad0*/  SEL R5, R43, R20, !P0 ;  /* 0x000000142b057207 */ /* 0x000fe40004000000 */
[----:B------:R-:W-:Y:S01]  /*4ae0*/  SEL R3, R45, R24, !P3 ;  /* 0x000000182d037207 */ /* 0x000fe20005800000 */
[----:B------:R-:W-:Y:S01]  /*4af0*/  IMAD R4, R40, R7, RZ ;  /* 0x0000000728047224 */ /* 0x000fe200078e02ff */
[C---:B------:R-:W-:Y:S01]  /*4b00*/  ISETP.GE.AND P0, PT, R5.reuse, R2, PT ;  /* 0x000000020500720c */ /* 0x040fe20003f06270 */
[----:B------:R-:W-:Y:S03]  /*4b10*/  IMAD.HI.U32 R6, R5, R36, RZ ;  /* 0x0000002405067227 */ /* 0x000fe600078e00ff */
[----:B------:R-:W-:Y:S01]  /*4b20*/  ISETP.GE.OR P0, PT, R3, R4, P0 ;  /* 0x000000040300720c */ /* 0x000fe20000706670 */
[----:B------:R-:W-:Y:S01]  /*4b30*/  IMAD.MOV R4, RZ, RZ, -R3 ;  /* 0x000000ffff047224 */ /* 0x000fe200078e0a03 */
[-C--:B------:R-:W-:Y:S03]  /*4b40*/  SHF.R.U32.HI R6, RZ, R37.reuse, R6 ;  /* 0x00000025ff067219 */ /* 0x080fe60000011606 */
[----:B------:R-:W-:Y:S01]  /*4b50*/  IMAD R45, R42, R4, R45 ;  /* 0x000000042a2d7224 */ /* 0x000fe200078e022d */
[----:B------:R-:W-:Y:S05]  /*4b60*/  SEL R15, R5, R6, !P2 ;  /* 0x00000006050f7207 */ /* 0x000fea0005000000 */
[----:B------:R-:W-:Y:S02]  /*4b70*/  IMAD.MOV R6, RZ, RZ, -R15 ;  /* 0x000000ffff067224 */ /* 0x000fe400078e0a0f */
[C---:B------:R-:W-:Y:S04]  /*4b80*/  @!P0 IMAD.HI.U32 R2, R3.reuse, R36, RZ ;  /* 0x0000002403028227 */ /* 0x040fe800078e00ff */
[----:B------:R-:W-:Y:S01]  /*4b90*/  IMAD R6, R40, R6, R5 ;  /* 0x0000000628067224 */ /* 0x000fe200078e0205 */
[----:B------:R-:W-:Y:S04]  /*4ba0*/  @!P0 SHF.R.U32.HI R2, RZ, R37, R2 ;  /* 0x00000025ff028219 */ /* 0x000fe80000011602 */
[----:B------:R-:W-:Y:S02]  /*4bb0*/  @!P0 SEL R0, R3, R2, !P2 ;  /* 0x0000000203008207 */ /* 0x000fe40005000000 */
[----:B------:R-:W-:Y:S02]  /*4bc0*/  IADD3 R2, PT, PT, -R5, RZ, RZ ;  /* 0x000000ff05027210 */ /* 0x000fe40007ffe1ff */
[----:B------:R-:W-:Y:S01]  /*4bd0*/  @!P0 IADD3 R8, PT, PT, R15, -R0, RZ ;  /* 0x800000000f088210 */ /* 0x000fe20007ffe0ff */
[----:B------:R-:W-:Y:S02]  /*4be0*/  @!P0 IMAD R0, R7, R6, R0 ;  /* 0x0000000607008224 */ /* 0x000fe400078e0200 */
[----:B------:R-:W-:Y:S02]  /*4bf0*/  IMAD R43, R38, R2, R43 ;  /* 0x00000002262b7224 */ /* 0x000fe400078e022b */
[----:B------:R-:W-:Y:S02]  /*4c00*/  @!P0 IMAD R5, R8, R40, R3 ;  /* 0x0000002808058224 */ /* 0x000fe400078e0203 */
[----:B------:R-:W-:Y:S04]  /*4c10*/  @!P0 IMAD.MOV.U32 R3, RZ, RZ, R0 ;  /* 0x000000ffff038224 */ /* 0x000fe800078e0000 */
[----:B------:R-:W-:Y:S02]  /*4c20*/  IMAD R45, R3, R42, R45 ;  /* 0x0000002a032d7224 */ /* 0x000fe400078e022d */
[----:B------:R-:W-:Y:S07]  /*4c30*/  IMAD R43, R5, R38, R43 ;  /* 0x00000026052b7224 */ /* 0x000fee00078e022b */
.L_x_79:
[----:B------:R-:W-:Y:S01]  /*4c40*/  @!P1 IMAD.HI.U32 R0, R45, R12, RZ ;  /* 0x0000000c2d009227 */ /* 0x000fe200078e00ff */
[----:B-1----:R-:W-:Y:S01]  /*4c50*/  @!P1 ISETP.NE.AND P0, PT, R10, 0x1, PT ;  /* 0x000000010a00980c */ /* 0x002fe20003f05270 */
[----:B------:R-:W-:Y:S01]  /*4c60*/  ULOP3.LUT UP0, URZ, UR42, 0x1b0, URZ, 0xc0, !UPT ;  /* 0x000001b02aff7892 */ /* 0x000fe2000f80c0ff */
[----:B------:R-:W-:Y:S01]  /*4c70*/  @!P1 ISETP.NE.AND P2, PT, R9, 0x1, PT ;  /* 0x000000010900980c */ /* 0x000fe20003f45270 */
[----:B------:R-:W-:Y:S01]  /*4c80*/  @!P1 IMAD.HI.U32 R3, R43, R11, RZ ;  /* 0x0000000b2b039227 */ /* 0x000fe200078e00ff */
[----:B------:R-:W-:Y:S02]  /*4c90*/  @!P1 SHF.R.U32.HI R0, RZ, R13, R0 ;  /* 0x0000000dff009219 */ /* 0x000fe40000011600 */
[----:B------:R-:W-:Y:S01]  /*4ca0*/  @P4 SHF.R.U32.HI R105, RZ, 0x10, R17 ;  /* 0x00000010ff694819 */ /* 0x000fe20000011611 */
[----:B------:R-:W-:Y:S01]  /*4cb0*/  VIADD R111, R111, 0x1 ;  /* 0x000000016f6f7836 */ /* 0x000fe20000000000 */
[----:B------:R-:W-:Y:S02]  /*4cc0*/  @!P1 SHF.R.U32.HI R2, RZ, R14, R3 ;  /* 0x0000000eff029219 */ /* 0x000fe40000011603 */
[----:B------:R-:W-:Y:S02]  /*4cd0*/  @!P1 SEL R3, R45, R0, !P2 ;  /* 0x000000002d039207 */ /* 0x000fe40005000000 */
[----:B------:R-:W-:Y:S05]  /*4ce0*/  @!P1 SEL R2, R43, R2, !P0 ;  /* 0x000000022b029207 */ /* 0x000fea0004000000 */
[----:B------:R-:W-:Y:S02]  /*4cf0*/  @!P1 IMAD.IADD R0, R2, 0x1, -R3 ;  /* 0x0000000102009824 */ /* 0x000fe400078e0a03 */
[----:B------:R-:W-:Y:S02]  /*4d00*/  @!P1 IMAD.IADD R2, R3, 0x1, -R2 ;  /* 0x0000000103029824 */ /* 0x000fe400078e0a02 */
[----:B------:R-:W-:Y:S02]  /*4d10*/  @!P1 IMAD R45, R0, R9, R45 ;  /* 0x00000009002d9224 */ /* 0x000fe400078e022d */
[----:B------:R-:W-:Y:S01]  /*4d20*/  @!P1 IMAD R43, R2, R10, R43 ;  /* 0x0000000a022b9224 */ /* 0x000fe200078e022b */
[----:B------:R-:W-:Y:S06]  /*4d30*/  BRA.U !UP0, `(.L_x_80) ;  /* 0x0000000108407547 */ /* 0x000fec000b800000 */
[----:B------:R-:W1:Y:S01]  /*4d40*/  LDCU.64 UR8, c[0x4][0x80] ;  /* 0x01001000ff0877ac */ /* 0x000e620008000a00 */
[----:B------:R-:W-:Y:S01]  /*4d50*/  MOV R3, 0x0 ;  /* 0x0000000000037802 */ /* 0x000fe20000000f00 */
[----:B------:R-:W-:Y:S02]  /*4d60*/  HFMA2 R12, -RZ, RZ, 0, 5.9604644775390625e-08 ;  /* 0x00000001ff0c7431 */ /* 0x000fe400000001ff */
[----:B------:R-:W-:Y:S02]  /*4d70*/  IMAD.MOV.U32 R8, RZ, RZ, 0x70 ;  /* 0x00000070ff087424 */ /* 0x000fe400078e00ff */
[----:B------:R-:W-:Y:S01]  /*4d80*/  IMAD.MOV.U32 R13, RZ, RZ, RZ ;  /* 0x000000ffff0d7224 */ /* 0x000fe200078e00ff */
[----:B------:R-:W2:Y:S01]  /*4d90*/  LDCU.64 UR6, c[0x4][0x88] ;  /* 0x01001100ff0677ac */ /* 0x000ea20008000a00 */
[----:B------:R-:W3:Y:S01]  /*4da0*/  LDC.64 R2, c[0x4][R3] ;  /* 0x0100000003027b82 */ /* 0x000ee20000000a00 */
[----:B------:R-:W4:Y:S01]  /*4db0*/  LDCU.64 UR4, c[0x4][0x8] ;  /* 0x01000100ff0477ac */ /* 0x000f220008000a00 */
[----:B-1----:R-:W-:Y:S01]  /*4dc0*/  MOV R5, UR9 ;  /* 0x0000000900057c02 */ /* 0x002fe20008000f00 */
[----:B------:R-:W-:Y:S01]  /*4dd0*/  IMAD.U32 R4, RZ, RZ, UR8 ;  /* 0x00000008ff047e24 */ /* 0x000fe2000f8e00ff */
[----:B--2---:R-:W-:Y:S01]  /*4de0*/  MOV R7, UR7 ;  /* 0x0000000700077c02 */ /* 0x004fe20008000f00 */
[----:B------:R-:W-:Y:S01]  /*4df0*/  IMAD.U32 R6, RZ, RZ, UR6 ;  /* 0x00000006ff067e24 */ /* 0x000fe2000f8e00ff */
[----:B----4-:R-:W-:Y:S01]  /*4e00*/  MOV R11, UR5 ;  /* 0x00000005000b7c02 */ /* 0x010fe20008000f00 */
[----:B------:R-:W-:Y:S02]  /*4e10*/  IMAD.U32 R10, RZ, RZ, UR4 ;  /* 0x00000004ff0a7e24 */ /* 0x000fe4000f8e00ff */
[----:B------:R-:W-:Y:S07]  /*4e20*/  LEPC R20, `(.L_x_80) ;  /* 0x000000001014794e */ /* 0x000fee0000000000 */
[----:B---3-5:R-:W-:Y:S05]  /*4e30*/  CALL.ABS.NOINC R2 ;  /* 0x0000000002007343 */ /* 0x028fea0003c00000 */
.L_x_80:
[----:B------:R-:W-:Y:S01]  /*4e40*/  LOP3.LUT P0, RZ, R109, 0x1b0, RZ, 0xc0, !PT ;  /* 0x000001b06dff7812 */ /* 0x000fe2000780c0ff */
[----:B------:R-:W-:Y:S11]  /*4e50*/  BSSY.RECONVERGENT B6, `(.L_x_81) ;  /* 0x0000013000067945 */ /* 0x000ff60003800200 */
[----:B------:R-:W-:Y:S01]  /*4e60*/  @!UPT UIADD3 URZ, UPT, UPT, URZ, URZ, URZ ;  /* 0x000000fffffff290 */ /* 0x000fe2000fffe0ff */
[----:B------:R-:W-:Y:S05]  /*4e70*/  @!P0 BRA `(.L_x_82) ;  /* 0x0000000000408947 */ /* 0x000fea0003800000 */
        /* <DEDUP_REMOVED lines=16> */
.L_x_82:
[----:B------:R-:W-:Y:S05]  /*4f80*/  BSYNC.RECONVERGENT B6 ;  /* 0x0000000000067941 */ /* 0x000fea0003800200 */
.L_x_81:
[----:B------:R-:W-:Y:S01]  /*4f90*/  ISETP.NE.U32.AND P3, PT, R86, RZ, PT ;  /* 0x000000ff5600720c */ /* 0x000fe20003f65070 */
[----:B------:R-:W-:Y:S01]  /*4fa0*/  UISETP.NE.AND UP1, UPT, UR44, URZ, UPT ;  /* 0x000000ff2c00728c */ /* 0x000fe2000bf25270 */
[----:B------:R-:W-:Y:S02]  /*4fb0*/  ISETP.NE.U32.AND P4, PT, R82, RZ, PT ;  /* 0x000000ff5200720c */ /* 0x000fe40003f85070 */
[----:B------:R-:W-:Y:S02]  /*4fc0*/  ISETP.NE.AND.EX P3, PT, R87, RZ, PT, P3 ;  /* 0x000000ff5700720c */ /* 0x000fe40003f65330 */
[----:B------:R-:W-:Y:S02]  /*4fd0*/  PLOP3.LUT P1, PT, PT, PT, PT, 0x8, 0x80 ;  /* 0x000000000080781c */ /* 0x000fe40003f2e170 */
[----:B------:R-:W-:Y:S02]  /*4fe0*/  PLOP3.LUT P0, PT, PT, PT, UP1, 0x80, 0x8 ;  /* 0x000000000008781c */ /* 0x000fe40003f0f018 */
[----:B------:R-:W-:Y:S02]  /*4ff0*/  ISETP.NE.AND.EX P4, PT, R83, RZ, PT, P4 ;  /* 0x000000ff5300720c */ /* 0x000fe40003f85340 */
[----:B------:R-:W1:Y:S09]  /*5000*/  @UP1 LDCU.64 UR4, c[0x0][0x888] ;  /* 0x00011100ff0417ac */ /* 0x000e720008000a00 */
[----:B------:R-:W-:Y:S01]  /*5010*/  @P0 PLOP3.LUT P1, PT, P3, PT, PT, 0x80, 0x8 ;  /* 0x000000000008081c */ /* 0x000fe20001f2f070 */
[----:B-1----:R-:W-:Y:S04]  /*5020*/  @UP1 UISETP.NE.U32.AND UP0, UPT, UR4, URZ, UPT ;  /* 0x000000ff0400128c */ /* 0x002fe8000bf05070 */
[----:B------:R-:W-:Y:S04]  /*5030*/  @UP1 UISETP.NE.AND.EX UP0, UPT, UR5, URZ, UPT, UP0 ;  /* 0x000000ff0500128c */ /* 0x000fe8000bf05300 */
[----:B------:R-:W-:Y:S01]  /*5040*/  @UP1 USEL UR4, URZ, 0xffffffff, UP0 ;  /* 0xffffffffff041887 */ /* 0x000fe20008000000 */
[----:B------:R-:W-:Y:S11]  /*5050*/  @!P3 BRA `(.L_x_83) ;  /* 0x00000000002cb947 */ /* 0x000ff60003800000 */
[----:B------:R-:W-:Y:S01]  /*5060*/  ISETP.NE.U32.AND P2, PT, R84, RZ, PT ;  /* 0x000000ff5400720c */ /* 0x000fe20003f45070 */
[----:B------:R-:W-:Y:S03]  /*5070*/  IMAD.MOV.U32 R96, RZ, RZ, 0x1 ;  /* 0x00000001ff607424 */ /* 0x000fe600078e00ff */
[----:B------:R-:W-:Y:S11]  /*5080*/  ISETP.NE.AND.EX P2, PT, R85, RZ, PT, P2 ;  /* 0x000000ff5500720c */ /* 0x000ff60003f45320 */
[----:B------:R-:W-:Y:S02]  /*5090*/  @!UPT UIADD3 URZ, UPT, UPT, URZ, URZ, URZ ;  /* 0x000000fffffff290 */ /* 0x000fe4000fffe0ff */
[----:B------:R-:W1:Y:S01]  /*50a0*/  @P2 LDC.64 R2, c[0x0][0x888] ;  /* 0x00022200ff022b82 */ /* 0x000e620000000a00 */
[----:B------:R-:W-:Y:S04]  /*50b0*/  @P2 IMAD R0, R86, UR36, RZ ;  /* 0x0000002456002c24 */ /* 0x000fe8000f8e02ff */
[----:B-1----:R-:W-:Y:S04]  /*50c0*/  @P2 IMAD.WIDE R2, R0, 0x4, R2 ;  /* 0x0000000400022825 */ /* 0x002fe800078e0202 */
[----:B------:R-:W-:Y:S01]  /*50d0*/  HFMA2 R0, -RZ, RZ, 0, 5.9604644775390625e-08 ;  /* 0x00000001ff007431 */ /* 0x000fe200000001ff */
[----:B-----5:R1:W5:Y:S04]  /*50e0*/  @P2 LDG.E R49, desc[UR40][R2.64] ;  /* 0x0000002802312981 */ /* 0x020368000c1e1900 */
[----:B------:R-:W-:Y:S01]  /*50f0*/  @!P2 PRMT R96, R0, 0x7610, R96 ;  /* 0x000076100060a816 */ /* 0x000fe20000000060 */
[----:B-1----:R-:W2:Y:S06]  /*5100*/  @!P2 LDC R49, c[0x0][0x880] ;  /* 0x00022000ff31ab82 */ /* 0x002eac0000000800 */
.L_x_83:
[----:B------:R-:W-:Y:S05]  /*5110*/  @!P4 BRA `(.L_x_84) ;  /* 0x000000000020c947 */ /* 0x000fea0003800000 */
[----:B------:R-:W-:Y:S04]  /*5120*/  ISETP.NE.U32.AND P2, PT, R80, RZ, PT ;  /* 0x000000ff5000720c */ /* 0x000fe80003f45070 */
[----:B------:R-:W-:Y:S11]  /*5130*/  ISETP.NE.AND.EX P2, PT, R81, RZ, PT, P2 ;  /* 0x000000ff5100720c */ /* 0x000ff60003f45320 */
[----:B------:R-:W-:Y:S02]  /*5140*/  @!UPT UIADD3 URZ, UPT, UPT, URZ, URZ, URZ ;  /* 0x000000fffffff290 */ /* 0x000fe4000fffe0ff */
[----:B------:R-:W1:Y:S01]  /*5150*/  @P2 LDC.64 R2, c[0x0][0x8a8] ;  /* 0x00022a00ff022b82 */ /* 0x000e620000000a00 */
[----:B------:R-:W-:Y:S04]  /*5160*/  @P2 IMAD R0, R82, UR36, RZ ;  /* 0x0000002452002c24 */ /* 0x000fe8000f8e02ff */
[----:B-1----:R-:W-:Y:S05]  /*5170*/  @P2 IMAD.WIDE R2, R0, 0x4, R2 ;  /* 0x0000000400022825 */ /* 0x002fea00078e0202 */
[----:B-----5:R1:W5:Y:S02]  /*5180*/  @P2 LDG.E R47, desc[UR40][R2.64] ;  /* 0x00000028022f2981 */ /* 0x020364000c1e1900 */
[----:B-1----:R-:W3:Y:S02]  /*5190*/  @!P2 LDC R47, c[0x0][0x8a0] ;  /* 0x00022800ff2fab82 */ /* 0x002ee40000000800 */
.L_x_84:
[----:B--2--5:R-:W-:Y:S01]  /*51a0*/  @P0 FSETP.NEU.AND P4, PT, R49, RZ, PT ;  /* 0x000000ff3100020b */ /* 0x024fe20003f8d000 */
[----:B------:R-:W-:Y:S01]  /*51b0*/  IMAD.U32 R0, RZ, RZ, UR4 ;  /* 0x00000004ff007e24 */ /* 0x000fe2000f8e00ff */
[----:B------:R-:W-:Y:S01]  /*51c0*/  @P0 LOP3.LUT P2, RZ, R96, 0xff, RZ, 0xc0, !PT ;  /* 0x000000ff60ff0812 */ /* 0x000fe2000784c0ff */
[----:B------:R-:W-:Y:S01]  /*51d0*/  BSSY B1, `(.L_x_85) ;  /* 0x0000039000017945 */ /* 0x000fe20003800000 */
[----:B------:R-:W-:Y:S02]  /*51e0*/  @P0 SEL R9, RZ, 0xffffffff, P4 ;  /* 0xffffffffff090807 */ /* 0x000fe40002000000 */
[----:B------:R-:W-:Y:S02]  /*51f0*/  CS2R R54, SRZ ;  /* 0x0000000000367805 */ /* 0x000fe4000001ff00 */
[----:B------:R-:W-:Y:S02]  /*5200*/  LEA R92, R44, UR43, 0x3 ;  /* 0x0000002b2c5c7c11 */ /* 0x000fe4000f8e18ff */
[----:B------:R-:W-:Y:S02]  /*5210*/  CS2R R52, SRZ ;  /* 0x0000000000347805 */ /* 0x000fe4000001ff00 */
[----:B------:R-:W-:Y:S02]  /*5220*/  @P1 SEL R9, R0, R9, !P2 ;  /* 0x0000000900091207 */ /* 0x000fe40005000000 */
[----:B------:R-:W-:Y:S02]  /*5230*/  CS2R R58, SRZ ;  /* 0x00000000003a7805 */ /* 0x000fe4000001ff00 */
[----:B------:R-:W-:Y:S02]  /*5240*/  SHF.L.U32 R7, R108, 0x1f, RZ ;  /* 0x0000001f6c077819 */ /* 0x000fe400000006ff */
[----:B------:R-:W-:Y:S02]  /*5250*/  CS2R R56, SRZ ;  /* 0x0000000000387805 */ /* 0x000fe4000001ff00 */
[----:B------:R-:W-:Y:S02]  /*5260*/  @P0 LOP3.LUT R9, R9, 0x1, RZ, 0xc0, !PT ;  /* 0x0000000109090812 */ /* 0x000fe400078ec0ff */
[C---:B------:R-:W-:Y:S02]  /*5270*/  LEA.HI R5, R44.reuse, R44, RZ, 0x1 ;  /* 0x0000002c2c057211 */ /* 0x040fe400078f08ff */
[----:B------:R-:W-:Y:S02]  /*5280*/  ISETP.NE.U32.OR P1, PT, R9, 0x1, !P0 ;  /* 0x000000010900780c */ /* 0x000fe40004725470 */
[----:B------:R-:W-:Y:S01]  /*5290*/  PLOP3.LUT P5, PT, PT, PT, PT, 0x8, 0x80 ;  /* 0x000000000080781c */ /* 0x000fe20003fae170 */
[C---:B------:R-:W-:Y:S01]  /*52a0*/  IMAD.SHL.U32 R3, R5.reuse, 0x20, RZ ;  /* 0x0000002005037824 */ /* 0x040fe200078e00ff */
[----:B------:R-:W-:Y:S04]  /*52b0*/  LOP3.LUT R5, R5, 0xffe, RZ, 0xc0, !PT ;  /* 0x00000ffe05057812 */ /* 0x000fe800078ec0ff */
[----:B------:R-:W-:Y:S01]  /*52c0*/  LOP3.LUT R3, R3, 0xffffffc0, RZ, 0xc0, !PT ;  /* 0xffffffc003037812 */ /* 0x000fe200078ec0ff */
[----:B------:R-:W-:Y:S04]  /*52d0*/  IMAD.IADD R32, R44, 0x1, -R5 ;  /* 0x000000012c207824 */ /* 0x000fe800078e0a05 */
[----:B------:R-:W-:Y:S01]  /*52e0*/  @P1 SHF.L.U32 R2, R106, 0x1f, RZ ;  /* 0x0000001f6a021819 */ /* 0x000fe200000006ff */
[----:B------:R-:W-:Y:S03]  /*52f0*/  IMAD.IADD R3, R46, 0x1, R3 ;  /* 0x000000012e037824 */ /* 0x000fe600078e0203 */
[----:B------:R-:W1:Y:S01]  /*5300*/  @P1 SYNCS.PHASECHK.TRANS64.TRYWAIT P0, [UR43+0x50], R2 ;  /* 0x00005002ff0015a7 */ /* 0x000e62000800112b */
[----:B------:R-:W-:Y:S01]  /*5310*/  IMAD R32, R32, 0x100000, R3 ;  /* 0x0010000020207824 */ /* 0x000fe200078e0203 */
[----:B------:R2:W4:Y:S01]  /*5320*/  SYNCS.PHASECHK.TRANS64.TRYWAIT P4, [R92+URZ+0x90], R7 ;  /* 0x000090075c0075a7 */ /* 0x00052200080811ff */
[----:B-1----:R-:W-:Y:S01]  /*5330*/  @P1 PLOP3.LUT P5, PT, P0, PT, PT, 0x8, 0x80 ;  /* 0x000000000080181c */ /* 0x002fe200007ae170 */
[----:B------:R-:W-:Y:S01]  /*5340*/  @!UPT UIADD3 URZ, UPT, UPT, URZ, URZ, URZ ;  /* 0x000000fffffff290 */ /* 0x000fe2000fffe0ff */
[----:B--2---:R-:W-:Y:S11]  /*5350*/  @!P1 BRA `(.L_x_86) ;  /* 0x0000000000809947 */ /* 0x004ff60003800000 */
[----:B------:R-:W-:Y:S01]  /*5360*/  ISETP.NE.U32.AND P0, PT, RZ, UR38, PT ;  /* 0x00000026ff007c0c */ /* 0x000fe2000bf05070 */
[----:B------:R-:W-:Y:S01]  /*5370*/  BSSY B0, `(.L_x_87) ;  /* 0x0000012000007945 */ /* 0x000fe20003800000 */
[----:B------:R-:W-:Y:S02]  /*5380*/  FSETP.NEU.AND P2, PT, R49, RZ, PT ;  /* 0x000000ff3100720b */ /* 0x000fe40003f4d000 */
[----:B------:R-:W-:Y:S02]  /*5390*/  CS2R R58, SRZ ;  /* 0x00000000003a7805 */ /* 0x000fe4000001ff00 */
[----:B------:R-:W-:Y:S02]  /*53a0*/  ISETP.NE.AND.EX P0, PT, RZ, UR39, PT, P0 ;  /* 0x00000027ff007c0c */ /* 0x000fe4000bf05300 */
[----:B------:R-:W-:Y:S02]  /*53b0*/  CS2R R56, SRZ ;  /* 0x0000000000387805 */ /* 0x000fe4000001ff00 */
[----:B------:R-:W-:Y:S02]  /*53c0*/  LOP3.LUT P1, RZ, R96, 0xff, RZ, 0xc0, !PT ;  /* 0x000000ff60ff7812 */ /* 0x000fe4000782c0ff */
[----:B------:R-:W-:Y:S02]  /*53d0*/  CS2R R54, SRZ ;  /* 0x0000000000367805 */ /* 0x000fe4000001ff00 */
[----:B------:R-:W-:Y:S02]  /*53e0*/  SEL R0, RZ, 0xffffffff, P2 ;  /* 0xffffffffff007807 */ /* 0x000fe40001000000 */
[----:B------:R-:W-:Y:S02]  /*53f0*/  CS2R R52, SRZ ;  /* 0x0000000000347805 */ /* 0x000fe4000001ff00 */
[----:B------:R-:W-:Y:S04]  /*5400*/  SEL R3, RZ, 0xffffffff, P0 ;  /* 0xffffffffff037807 */ /* 0x000fe80000000000 */
[----:B------:R-:W-:Y:S04]  /*5410*/  @P3 SEL R0, R3, R0, !P1 ;  /* 0x0000000003003207 */ /* 0x000fe80004800000 */
[----:B------:R-:W-:Y:S04]  /*5420*/  LOP3.LUT R0, R0, 0x1, RZ, 0xc0, !PT ;  /* 0x0000000100007812 */ /* 0x000fe800078ec0ff */
[----:B------:R-:W-:Y:S01]  /*5430*/  ISETP.NE.U32.AND P0, PT, R0, 0x1, PT ;  /* 0x000000010000780c */ /* 0x000fe20003f05070 */
[----:B------:R-:W-:Y:S01]  /*5440*/  @!UPT UIADD3 URZ, UPT, UPT, URZ, URZ, URZ ;  /* 0x000000fffffff290 */ /* 0x000fe2000fffe0ff */
[----:B------:R-:W-:Y:S11]  /*5450*/  @!P5 BRA `(.L_x_88) ;  /* 0x00000000000cd947 */ /* 0x000ff60003800000 */
[----:B------:R-:W-:Y:S04]  /*5460*/  SHF.L.U32 R3, R106, 0x1f, RZ ;  /* 0x0000001f6a037819 */ /* 0x000fe800000006ff */
[----:B------:R-:W1:Y:S02]  /*5470*/  SYNCS.PHASECHK.TRANS64.TRYWAIT P1, [UR43+0x50], R3 ;  /* 0x00005003ff0075a7 */ /* 0x000e64000802112b */
[----:B-1----:R-:W-:Y:S05]  /*5480*/  @!P1 BRA `(.L_x_89) ;  /* 0x00000014006c9947 */ /* 0x002fea0003800000 */
.L_x_88:
[----:B------:R-:W-:Y:S05]  /*5490*/  BSYNC B0 ;  /* 0x0000000000007941 */ /* 0x000fea0003800000 */
.L_x_87:
[----:B------:R2:W1:Y:S01]  /*54a0*/  @P0 LDS.128 R56, [R103+UR43+0x200] ;  /* 0x0002002b67380984 */ /* 0x0004620008000c00 */
[----:B------:R-:W-:Y:S01]  /*54b0*/  UIADD3 UR4, UPT, UPT, UR43, 0x58, URZ ;  /* 0x000000582b047890 */ /* 0x000fe2000fffe0ff */
[----:B------:R-:W-:Y:S02]  /*54c0*/  LOP3.LUT R106, R106, 0x1, RZ, 0x3c, !PT ;  /* 0x000000016a6a7812 */ /* 0x000fe400078e3cff */
[----:B------:R2:W1:Y:S01]  /*54d0*/  @P0 LDS.128 R52, [R102+0x10] ;  /* 0x0000100066340984 */ /* 0x0004620000000c00 */
[----:B------:R-:W-:Y:S01]  /*54e0*/  UPRMT UR4, UR37, 0x654, UR4 ;  /* 0x0000065425047896 */ /* 0x000fe20008000004 */
[----:B------:R-:W-:Y:S01]  /*54f0*/  @!PT LDS RZ, [RZ] ;  /* 0x00000000fffff984 */ /* 0x000fe20000000800 */
[----:B------:R-:W-:Y:S01]  /*5500*/  @!PT LDS RZ, [RZ] ;  /* 0x00000000fffff984 */ /* 0x000fe20000000800 */
[----:B------:R-:W-:Y:S01]  /*5510*/  @!PT LDS RZ, [RZ] ;  /* 0x00000000fffff984 */ /* 0x000fe20000000800 */
[----:B------:R-:W-:Y:S01]  /*5520*/  @!PT LDS RZ, [RZ] ;  /* 0x00000000fffff984 */ /* 0x000fe20000000800 */
[----:B------:R5:W-:Y:S06]  /*5530*/  MEMBAR.ALL.CTA ;  /* 0x0000000000007992 */ /* 0x000bec0000008000 */
[----:B-----5:R-:W5:Y:S02]  /*5540*/  FENCE.VIEW.ASYNC.S ;  /* 0x00000000000073c6 */ /* 0x020f640000000000 */
[----:B-----5:R-:W-:Y:S03]  /*5550*/  SYNCS.ARRIVE.TRANS64.RED.A1T0 RZ, [UR4], RZ ;  /* 0x000000ffffff79a7 */ /* 0x020fe60008100404 */
.L_x_86:
[----:B------:R-:W-:Y:S05]  /*5560*/  BSYNC B1 ;  /* 0x0000000000017941 */ /* 0x000fea0003800000 */
.L_x_85:
[----:B-1----:R-:W-:Y:S04]  /*5570*/  SHF.R.U32.HI R3, RZ, 0x15, R32 ;  /* 0x00000015ff037819 */ /* 0x002fe80000011620 */
[----:B------:R-:W-:Y:S01]  /*5580*/  LOP3.LUT P0, RZ, R3, 0x3, R104, 0x48, !PT ;  /* 0x0000000303ff7812 */ /* 0x000fe20007804868 */
[----:B------:R-:W-:Y:S01]  /*5590*/  @!UPT UIADD3 URZ, UPT, UPT, URZ, URZ, URZ ;  /* 0x000000fffffff290 */ /* 0x000fe2000fffe0ff */
[----:B----4-:R-:W-:Y:S11]  /*55a0*/  @P4 BRA `(.L_x_90) ;  /* 0x0000000000084947 */ /* 0x010ff60003800000 */
[----:B------:R-:W1:Y:S02]  /*55b0*/  SYNCS.PHASECHK.TRANS64.TRYWAIT P1, [R92+URZ+0x90], R7 ;  /* 0x000090075c0075a7 */ /* 0x000e6400080211ff */
[----:B-1----:R-:W-:Y:S05]  /*55c0*/  @!P1 BRA `(.L_x_91) ;  /* 0x0000001400349947 */ /* 0x002fea0003800000 */
.L_x_90:
[----:B------:R-:W-:Y:S05]  /*55d0*/  @!P0 BRA `(.L_x_92) ;  /* 0x0000000000408947 */ /* 0x000fea0003800000 */
[----:B------:R-:W4:Y:S01]  /*55e0*/  LDCU.64 UR8, c[0x4][0x70] ;  /* 0x01000e00ff0877ac */ /* 0x000f220008000a00 */
[----:B------:R-:W-:Y:S01]  /*55f0*/  MOV R3, 0x0 ;  /* 0x0000000000037802 */ /* 0x000fe20000000f00 */
[----:B------:R-:W-:Y:S02]  /*5600*/  HFMA2 R12, -RZ, RZ, 0, 5.9604644775390625e-08 ;  /* 0x00000001ff0c7431 */ /* 0x000fe400000001ff */
[----:B------:R-:W-:Y:S02]  /*5610*/  IMAD.MOV.U32 R8, RZ, RZ, 0x192 ;  /* 0x00000192ff087424 */ /* 0x000fe400078e00ff */
[----:B------:R-:W-:Y:S01]  /*5620*/  IMAD.MOV.U32 R13, RZ, RZ, RZ ;  /* 0x000000ffff0d7224 */ /* 0x000fe200078e00ff */
[----:B------:R-:W1:Y:S01]  /*5630*/  LDCU.64 UR6, c[0x4][0x78] ;  /* 0x01000f00ff0677ac */ /* 0x000e620008000a00 */
[----:B------:R-:W2:Y:S01]  /*5640*/  LDC.64 R2, c[0x4][R3] ;  /* 0x0100000003027b82 */ /* 0x000ea20000000a00 */
[----:B------:R-:W5:Y:S01]  /*5650*/  LDCU.64 UR4, c[0x4][0x10] ;  /* 0x01000200ff0477ac */ /* 0x000f620008000a00 */
[----:B----4-:R-:W-:Y:S01]  /*5660*/  MOV R5, UR9 ;  /* 0x0000000900057c02 */ /* 0x010fe20008000f00 */
[----:B------:R-:W-:Y:S01]  /*5670*/  IMAD.U32 R4, RZ, RZ, UR8 ;  /* 0x00000008ff047e24 */ /* 0x000fe2000f8e00ff */
[----:B-1----:R-:W-:Y:S01]  /*5680*/  MOV R7, UR7 ;  /* 0x0000000700077c02 */ /* 0x002fe20008000f00 */
[----:B------:R-:W-:Y:S01]  /*5690*/  IMAD.U32 R6, RZ, RZ, UR6 ;  /* 0x00000006ff067e24 */ /* 0x000fe2000f8e00ff */
[----:B-----5:R-:W-:Y:S01]  /*56a0*/  MOV R11, UR5 ;  /* 0x00000005000b7c02 */ /* 0x020fe20008000f00 */
[----:B------:R-:W-:Y:S02]  /*56b0*/  IMAD.U32 R10, RZ, RZ, UR4 ;  /* 0x00000004ff0a7e24 */ /* 0x000fe4000f8e00ff */
[----:B------:R-:W-:Y:S07]  /*56c0*/  LEPC R20, `(.L_x_92) ;  /* 0x000000001014794e */ /* 0x000fee0000000000 */
[----:B--23--:R-:W-:Y:S05]  /*56d0*/  CALL.ABS.NOINC R2 ;  /* 0x0000000002007343 */ /* 0x00cfea0003c00000 */
.L_x_92:
[----:B------:R-:W-:Y:S01]  /*56e0*/  LOP3.LUT P0, RZ, R101, 0x60, RZ, 0xc0, !PT ;  /* 0x0000006065ff7812 */ /* 0x000fe2000780c0ff */
[----:B------:R-:W-:Y:S05]  /*56f0*/  WARPSYNC.ALL ;  /* 0x0000000000007948 */ /* 0x000fea0003800000 */
[----:B------:R-:W-:Y:S01]  /*5700*/  R2UR UR4, R32 ;  /* 0x00000000200472ca */ /* 0x000fe200000e0000 */
[----:B------:R-:W-:Y:S01]  /*5710*/  BSSY.RECONVERGENT B0, `(.L_x_93) ;  /* 0x00000a0000007945 */ /* 0x000fe20003800200 */
[-C--:B------:R-:W-:Y:S02]  /*5720*/  F2FP.F16.E5M2.UNPACK_B R50, R56.reuse ;  /* 0x00000038ff32723e */ /* 0x080fe400020004ff */
[----:B------:R-:W-:Y:S02]  /*5730*/  F2FP.F16.E5M2.UNPACK_B R63, R56.H1 ;  /* 0x00000038ff3f723e */ /* 0x000fe400030004ff */
[-C--:B------:R-:W-:Y:S01]  /*5740*/  F2FP.F16.E5M2.UNPACK_B R56, R57.reuse ;  /* 0x00000039ff38723e */ /* 0x080fe200020004ff */
[--C-:B------:R-:W-:Y:S01]  /*5750*/  HADD2.F32 R48, -RZ, R50.reuse.H0_H0 ;  /* 0x20000032ff307230 */ /* 0x100fe20000004100 */
[----:B------:R-:W-:Y:S01]  /*5760*/  F2FP.F16.E5M2.UNPACK_B R57, R57.H1 ;  /* 0x00000039ff39723e */ /* 0x000fe200030004ff */
[----:B------:R-:W-:Y:S01]  /*5770*/  HADD2.F32 R50, -RZ, R50.H1_H1 ;  /* 0x30000032ff327230 */ /* 0x000fe20000004100 */
[-C--:B------:R-:W-:Y:S01]  /*5780*/  F2FP.F16.E5M2.UNPACK_B R66, R52.reuse ;  /* 0x00000034ff42723e */ /* 0x080fe200020004ff */
[--C-:B------:R-:W-:Y:S01]  /*5790*/  HADD2.F32 R51, -RZ, R63.reuse.H0_H0 ;  /* 0x2000003fff337230 */ /* 0x100fe20000004100 */
[----:B------:R-:W-:Y:S01]  /*57a0*/  F2FP.F16.E5M2.UNPACK_B R68, R52.H1 ;  /* 0x00000034ff44723e */ /* 0x000fe200030004ff */
[----:B-1----:R-:W-:Y:S01]  /*57b0*/  LDTM.16dp32bit_t0_t15.x32 R4, tmem[UR4] ;  /* 0x00000004000479ee */ /* 0x002fe20008a80000 */
[----:B------:R-:W3:Y:S01]  /*57c0*/  LDTM.16dp32bit_t16_t31.x32 R4, tmem[UR4+0x20] ;  /* 0x00002004000479ee */ /* 0x000ee20008aa0000 */
[----:B------:R-:W-:Y:S01]  /*57d0*/  NOP ;  /* 0x0000000000007918 */ /* 0x000fe20000000000 */
[----:B------:R-:W-:Y:S01]  /*57e0*/  R2UR UR5, R92 ;  /* 0x000000005c0572ca */ /* 0x000fe200000e0000 */
[--C-:B------:R-:W-:Y:S01]  /*57f0*/  HADD2.F32 R65, -RZ, R66.reuse.H0_H0 ;  /* 0x20000042ff417230 */ /* 0x100fe20000004100 */
[----:B------:R-:W-:Y:S01]  /*5800*/  F2FP.F16.E5M2.UNPACK_B R61, R58 ;  /* 0x0000003aff3d723e */ /* 0x000fe200020004ff */
[----:B------:R-:W-:Y:S01]  /*5810*/  HADD2.F32 R67, -RZ, R66.H1_H1 ;  /* 0x30000042ff437230 */ /* 0x000fe20000004100 */
[-C--:B------:R-:W-:Y:S01]  /*5820*/  F2FP.F16.E5M2.UNPACK_B R70, R53.reuse ;  /* 0x00000035ff46723e */ /* 0x080fe200020004ff */
[----:B------:R-:W-:Y:S01]  /*5830*/  HADD2.F32 R52, -RZ, R63.H1_H1 ;  /* 0x3000003fff347230 */ /* 0x000fe20000004100 */
[----:B------:R-:W-:Y:S01]  /*5840*/  F2FP.F16.E5M2.UNPACK_B R72, R53.H1 ;  /* 0x00000035ff48723e */ /* 0x000fe200030004ff */
[----:B------:R-:W-:Y:S01]  /*5850*/  HADD2.F32 R53, -RZ, R56.H0_H0 ;  /* 0x20000038ff357230 */ /* 0x000fe20000004100 */
[-C--:B------:R-:W-:Y:S01]  /*5860*/  F2FP.F16.E5M2.UNPACK_B R74, R54.reuse ;  /* 0x00000036ff4a723e */ /* 0x080fe200020004ff */
[----:B------:R-:W-:Y:S01]  /*5870*/  HADD2.F32 R69, -RZ, R70.H0_H0 ;  /* 0x20000046ff457230 */ /* 0x000fe20000004100 */
[----:B------:R-:W-:Y:S01]  /*5880*/  F2FP.F16.E5M2.UNPACK_B R76, R54.H1 ;  /* 0x00000036ff4c723e */ /* 0x000fe200030004ff */
[----:B------:R-:W-:Y:S01]  /*5890*/  HADD2.F32 R54, -RZ, R56.H1_H1 ;  /* 0x30000038ff367230 */ /* 0x000fe20000004100 */
[----:B------:R-:W-:Y:S01]  /*58a0*/  F2FP.F16.E5M2.UNPACK_B R60, R58.H1 ;  /* 0x0000003aff3c723e */ /* 0x000fe200030004ff */
[----:B------:R-:W-:Y:S01]  /*58b0*/  UIADD3 UR5, UPT, UPT, UR5, 0xb0, URZ ;  /* 0x000000b005057890 */ /* 0x000fe2000fffe0ff */
[----:B------:R-:W-:Y:S01]  /*58c0*/  HADD2.F32 R58, -RZ, R61.H1_H1 ;  /* 0x3000003dff3a7230 */ /* 0x000fe20000004100 */
[----:B------:R-:W-:Y:S01]  /*58d0*/  F2FP.F16.E5M2.UNPACK_B R77, R55 ;  /* 0x00000037ff4d723e */ /* 0x000fe200020004ff */
[----:B------:R-:W-:Y:S01]  /*58e0*/  HADD2.F32 R70, -RZ, R70.H1_H1 ;  /* 0x30000046ff467230 */ /* 0x000fe20000004100 */
[----:B------:R-:W-:Y:S01]  /*58f0*/  UPRMT UR5, UR37, 0x654, UR5 ;  /* 0x0000065425057896 */ /* 0x000fe20008000005 */
[--C-:B------:R-:W-:Y:S01]  /*5900*/  HADD2.F32 R73, -RZ, R74.reuse.H0_H0 ;  /* 0x2000004aff497230 */ /* 0x100fe20000004100 */
[----:B------:R-:W-:Y:S01]  /*5910*/  F2FP.F16.E5M2.UNPACK_B R62, R59 ;  /* 0x0000003bff3e723e */ /* 0x000fe200020004ff */
[----:B------:R-:W-:Y:S01]  /*5920*/  HADD2.F32 R74, -RZ, R74.H1_H1 ;  /* 0x3000004aff4a7230 */ /* 0x000fe20000004100 */
[----:B------:R-:W-:Y:S01]  /*5930*/  F2FP.F16.E5M2.UNPACK_B R78, R55.H1 ;  /* 0x00000037ff4e723e */ /* 0x000fe200030004ff */
[C---:B---3--:R-:W-:Y:S01]  /*5940*/  FMUL R4, R47.reuse, R4 ;  /* 0x000000042f047220 */ /* 0x048fe20000400000 */
[C---:B------:R-:W-:Y:S01]  /*5950*/  FMUL R5, R47.reuse, R5 ;  /* 0x000000052f057220 */ /* 0x040fe20000400000 */
[C---:B------:R-:W-:Y:S01]  /*5960*/  FMUL R8, R47.reuse, R8 ;  /* 0x000000082f087220 */ /* 0x040fe20000400000 */
[----:B------:R-:W-:Y:S01]  /*5970*/  FMUL R9, R47, R9 ;  /* 0x000000092f097220 */ /* 0x000fe20000400000 */
[----:B------:R-:W-:Y:S01]  /*5980*/  SYNCS.ARRIVE.TRANS64.RED.A1T0 RZ, [UR5], RZ ;  /* 0x000000ffffff79a7 */ /* 0x000fe20008100405 */
[C---:B------:R-:W-:Y:S01]  /*5990*/  FFMA R4, R49.reuse, R48, R4 ;  /* 0x0000003031047223 */ /* 0x040fe20000000004 */
[----:B------:R-:W-:Y:S01]  /*59a0*/  FFMA R5, R49, R50, R5 ;  /* 0x0000003231057223 */ /* 0x000fe20000000005 */
[C---:B------:R-:W-:Y:S01]  /*59b0*/  FMUL R12, R47.reuse, R12 ;  /* 0x0000000c2f0c7220 */ /* 0x040fe20000400000 */
        /* <DEDUP_REMOVED lines=9> */
[----:B------:R-:W-:Y:S02]  /*5a50*/  HADD2.F32 R48, -RZ, R77.H1_H1 ;  /* 0x3000004dff307230 */ /* 0x000fe40000004100 */
[C---:B------:R-:W-:Y:S01]  /*5a60*/  FMUL R28, R47.reuse, R32 ;  /* 0x000000202f1c7220 */ /* 0x040fe20000400000 */
[C---:B------:R-:W-:Y:S01]  /*5a70*/  FMUL R29, R47.reuse, R33 ;  /* 0x000000212f1d7220 */ /* 0x040fe20000400000 */
[C---:B------:R-:W-:Y:S01]  /*5a80*/  FMUL R6, R47.reuse, R6 ;  /* 0x000000062f067220 */ /* 0x040fe20000400000 */
[C---:B------:R-:W-:Y:S01]  /*5a90*/  FMUL R7, R47.reuse, R7 ;  /* 0x000000072f077220 */ /* 0x040fe20000400000 */
[--C-:B------:R-:W-:Y:S02]  /*5aa0*/  HADD2.F32 R55, -RZ, R57.reuse.H0_H0 ;  /* 0x20000039ff377230 */ /* 0x100fe40000004100 */
[----:B------:R-:W-:Y:S01]  /*5ab0*/  FMUL R10, R47, R10 ;  /* 0x0000000a2f0a7220 */ /* 0x000fe20000400000 */
[C---:B------:R-:W-:Y:S01]  /*5ac0*/  FFMA R6, R49.reuse, R51, R6 ;  /* 0x0000003331067223 */ /* 0x040fe20000000006 */
[----:B------:R-:W-:Y:S02]  /*5ad0*/  HADD2.F32 R56, -RZ, R57.H1_H1 ;  /* 0x30000039ff387230 */ /* 0x000fe40000004100 */
[C---:B------:R-:W-:Y:S01]  /*5ae0*/  FFMA R7, R49.reuse, R52, R7 ;  /* 0x0000003431077223 */ /* 0x040fe20000000007 */
[C---:B------:R-:W-:Y:S01]  /*5af0*/  FFMA R8, R49.reuse, R53, R8 ;  /* 0x0000003531087223 */ /* 0x040fe20000000008 */
[C---:B------:R-:W-:Y:S01]  /*5b00*/  FFMA R9, R49.reuse, R54, R9 ;  /* 0x0000003631097223 */ /* 0x040fe20000000009 */
[----:B------:R-:W-:Y:S02]  /*5b10*/  HADD2.F32 R57, -RZ, R61.H0_H0 ;  /* 0x2000003dff397230 */ /* 0x000fe40000004100 */
[----:B------:R-:W-:Y:S01]  /*5b20*/  FFMA R10, R49, R55, R10 ;  /* 0x00000037310a7223 */ /* 0x000fe2000000000a */
[----:B------:R-:W-:Y:S01]  /*5b30*/  F2FP.SATFINITE.E5M2.F32.PACK_AB_MERGE_C R92, R7, R6, RZ ;  /* 0x00000006075c723e */ /* 0x000fe200048060ff */
[----:B------:R-:W-:Y:S02]  /*5b40*/  HADD2.F32 R61, -RZ, R62.H0_H0 ;  /* 0x2000003eff3d7230 */ /* 0x000fe40000004100 */
[----:B------:R-:W-:Y:S01]  /*5b50*/  FMUL R11, R47, R11 ;  /* 0x0000000b2f0b7220 */ /* 0x000fe20000400000 */
[----:B------:R-:W-:Y:S01]  /*5b60*/  F2FP.F16.E5M2.UNPACK_B R64, R59.H1 ;  /* 0x0000003bff40723e */ /* 0x000fe200030004ff */
[----:B------:R-:W-:Y:S01]  /*5b70*/  HADD2.F32 R59, -RZ, R60.H0_H0 ;  /* 0x2000003cff3b7230 */ /* 0x000fe20000004100 */
[----:B------:R-:W-:Y:S01]  /*5b80*/  F2FP.SATFINITE.E5M2.F32.PACK_AB_MERGE_C R92, R5, R4, R92 ;  /* 0x00000004055c723e */ /* 0x000fe2000480605c */
[C---:B------:R-:W-:Y:S01]  /*5b90*/  FFMA R11, R49.reuse, R56, R11 ;  /* 0x00000038310b7223 */ /* 0x040fe2000000000b */
[C---:B------:R-:W-:Y:S01]  /*5ba0*/  FFMA R12, R49.reuse, R57, R12 ;  /* 0x00000039310c7223 */ /* 0x040fe2000000000c */
[----:B------:R-:W-:Y:S01]  /*5bb0*/  FFMA R13, R49, R58, R13 ;  /* 0x0000003a310d7223 */ /* 0x000fe2000000000d */
[----:B------:R-:W-:Y:S02]  /*5bc0*/  HADD2.F32 R62, -RZ, R62.H1_H1 ;  /* 0x3000003eff3e7230 */ /* 0x000fe40000004100 */
[----:B------:R-:W-:Y:S01]  /*5bd0*/  FMUL R14, R47, R14 ;  /* 0x0000000e2f0e7220 */ /* 0x000fe20000400000 */
[----:B------:R-:W-:Y:S01]  /*5be0*/  HADD2.F32 R60, -RZ, R60.H1_H1 ;  /* 0x3000003cff3c7230 */ /* 0x000fe20000004100 */
[----:B------:R-:W-:Y:S01]  /*5bf0*/  F2FP.SATFINITE.E5M2.F32.PACK_AB_MERGE_C R93, R11, R10, RZ ;  /* 0x0000000a0b5d723e */ /* 0x000fe200048060ff */
[----:B------:R-:W-:Y:S02]  /*5c00*/  HADD2.F32 R51, -RZ, R77.H0_H0 ;  /* 0x2000004dff337230 */ /* 0x000fe40000004100 */
[----:B------:R-:W-:Y:S01]  /*5c10*/  FFMA R14, R49, R59, R14 ;  /* 0x0000003b310e7223 */ /* 0x000fe2000000000e */
[----:B------:R-:W-:Y:S01]  /*5c20*/  FMUL R15, R47, R15 ;  /* 0x0000000f2f0f7220 */ /* 0x000fe20000400000 */
[--C-:B------:R-:W-:Y:S01]  /*5c30*/  HADD2.F32 R63, -RZ, R64.reuse.H0_H0 ;  /* 0x20000040ff3f7230 */ /* 0x100fe20000004100 */
[----:B------:R-:W-:Y:S01]  /*5c40*/  F2FP.SATFINITE.E5M2.F32.PACK_AB_MERGE_C R93, R9, R8, R93 ;  /* 0x00000008095d723e */ /* 0x000fe2000480605d */
[----:B------:R-:W-:Y:S02]  /*5c50*/  HADD2.F32 R64, -RZ, R64.H1_H1 ;  /* 0x30000040ff407230 */ /* 0x000fe40000004100 */
[C---:B------:R-:W-:Y:S01]  /*5c60*/  FFMA R15, R49.reuse, R60, R15 ;  /* 0x0000003c310f7223 */ /* 0x040fe2000000000f */
[C---:B------:R-:W-:Y:S01]  /*5c70*/  FFMA R16, R49.reuse, R61, R16 ;  /* 0x0000003d31107223 */ /* 0x040fe20000000010 */
[----:B------:R-:W-:Y:S01]  /*5c80*/  FFMA R17, R49, R62, R17 ;  /* 0x0000003e31117223 */ /* 0x000fe20000000011 */
[C---:B------:R-:W-:Y:S01]  /*5c90*/  FMUL R18, R47.reuse, R18 ;  /* 0x000000122f127220 */ /* 0x040fe20000400000 */
[C---:B------:R-:W-:Y:S01]  /*5ca0*/  FMUL R19, R47.reuse, R19 ;  /* 0x000000132f137220 */ /* 0x040fe20000400000 */
[--C-:B------:R-:W-:Y:S02]  /*5cb0*/  HADD2.F32 R66, -RZ, R68.reuse.H0_H0 ;  /* 0x20000044ff427230 */ /* 0x100fe40000004100 */
[----:B------:R-:W-:Y:S01]  /*5cc0*/  FMUL R3, R47, R22 ;  /* 0x000000162f037220 */ /* 0x000fe20000400000 */
[C---:B------:R-:W-:Y:S01]  /*5cd0*/  FFMA R18, R49.reuse, R63, R18 ;  /* 0x0000003f31127223 */ /* 0x040fe20000000012 */
[----:B------:R-:W-:Y:S02]  /*5ce0*/  HADD2.F32 R68, -RZ, R68.H1_H1 ;  /* 0x30000044ff447230 */ /* 0x000fe40000004100 */
[----:B------:R-:W-:Y:S01]  /*5cf0*/  FFMA R19, R49, R64, R19 ;  /* 0x0000004031137223 */ /* 0x000fe20000000013 */
[----:B------:R-:W-:Y:S01]  /*5d00*/  FMUL R23, R47, R23 ;  /* 0x000000172f177220 */ /* 0x000fe20000400000 */
[C---:B------:R-:W-:Y:S01]  /*5d10*/  FFMA R0, R49.reuse, R65, R0 ;  /* 0x0000004131007223 */ /* 0x040fe20000000000 */
[C---:B------:R-:W-:Y:S01]  /*5d20*/  FFMA R2, R49.reuse, R67, R2 ;  /* 0x0000004331027223 */ /* 0x040fe20000000002 */
[--C-:B------:R-:W-:Y:S02]  /*5d30*/  HADD2.F32 R71, -RZ, R72.reuse.H0_H0 ;  /* 0x20000048ff477230 */ /* 0x100fe40000004100 */
[----:B------:R-:W-:Y:S01]  /*5d40*/  FFMA R3, R49, R66, R3 ;  /* 0x0000004231037223 */ /* 0x000fe20000000003 */
[----:B------:R-:W-:Y:S02]  /*5d50*/  HADD2.F32 R72, -RZ, R72.H1_H1 ;  /* 0x30000048ff487230 */ /* 0x000fe40000004100 */
[----:B------:R-:W-:Y:S01]  /*5d60*/  FMUL R22, R47, R26 ;  /* 0x0000001a2f167220 */ /* 0x000fe20000400000 */
        /* <DEDUP_REMOVED lines=18> */
[----:B------:R-:W-:Y:S01]  /*5e90*/  F2FP.SATFINITE.E5M2.F32.PACK_AB_MERGE_C R94, R15, R14, RZ ;  /* 0x0000000e0f5e723e */ /* 0x000fe200048060ff */
[----:B------:R-:W-:Y:S01]  /*5ea0*/  FFMA R28, R49, R51, R28 ;  /* 0x00000033311c7223 */ /* 0x000fe2000000001c */
[----:B------:R-:W-:Y:S01]  /*5eb0*/  F2FP.SATFINITE.E5M2.F32.PACK_AB_MERGE_C R95, R19, R18, RZ ;  /* 0x00000012135f723e */ /* 0x000fe200048060ff */
[C---:B------:R-:W-:Y:S01]  /*5ec0*/  FFMA R29, R49.reuse, R48, R29 ;  /* 0x00000030311d7223 */ /* 0x040fe2000000001d */
[C---:B------:R-:W-:Y:S01]  /*5ed0*/  FFMA R30, R49.reuse, R77, R30 ;  /* 0x0000004d311e7223 */ /* 0x040fe2000000001e */
[----:B------:R-:W-:Y:S01]  /*5ee0*/  FFMA R35, R49, R50, R35 ;  /* 0x0000003231237223 */ /* 0x000fe20000000023 */
[----:B------:R-:W-:Y:S02]  /*5ef0*/  F2FP.SATFINITE.E5M2.F32.PACK_AB_MERGE_C R94, R13, R12, R94 ;  /* 0x0000000c0d5e723e */ /* 0x000fe4000480605e */
[----:B------:R-:W-:Y:S02]  /*5f00*/  F2FP.SATFINITE.E5M2.F32.PACK_AB_MERGE_C R95, R17, R16, R95 ;  /* 0x00000010115f723e */ /* 0x000fe4000480605f */
[----:B------:R-:W-:Y:S02]  /*5f10*/  F2FP.SATFINITE.E5M2.F32.PACK_AB_MERGE_C R113, R23, R3, RZ ;  /* 0x000000031771723e */ /* 0x000fe400048060ff */
[----:B------:R-:W-:Y:S01]  /*5f20*/  F2FP.SATFINITE.E5M2.F32.PACK_AB_MERGE_C R114, R27, R22, RZ ;  /* 0x000000161b72723e */ /* 0x000fe200048060ff */
[----:B------:R1:W-:Y:S01]  /*5f30*/  STS.128 [R103+UR43+0x1200], R92 ;  /* 0x0012005c67007988 */ /* 0x0003e20008000c2b */
[----:B------:R-:W-:Y:S02]  /*5f40*/  F2FP.SATFINITE.E5M2.F32.PACK_AB_MERGE_C R116, R31, R26, RZ ;  /* 0x0000001a1f74723e */ /* 0x000fe400048060ff */
[----:B------:R-:W-:Y:S02]  /*5f50*/  F2FP.SATFINITE.E5M2.F32.PACK_AB_MERGE_C R117, R35, R30, RZ ;  /* 0x0000001e2375723e */ /* 0x000fe400048060ff */
[----:B------:R-:W-:Y:S02]  /*5f60*/  F2FP.SATFINITE.E5M2.F32.PACK_AB_MERGE_C R112, R2, R0, R113 ;  /* 0x000000000270723e */ /* 0x000fe40004806071 */
[----:B------:R-:W-:Y:S02]  /*5f70*/  F2FP.SATFINITE.E5M2.F32.PACK_AB_MERGE_C R113, R21, R20, R114 ;  /* 0x000000141571723e */ /* 0x000fe40004806072 */
[----:B------:R-:W-:Y:S02]  /*5f80*/  F2FP.SATFINITE.E5M2.F32.PACK_AB_MERGE_C R114, R25, R24, R116 ;  /* 0x000000181972723e */ /* 0x000fe40004806074 */
[----:B------:R-:W-:Y:S02]  /*5f90*/  F2FP.SATFINITE.E5M2.F32.PACK_AB_MERGE_C R115, R29, R28, R117 ;  /* 0x0000001c1d73723e */ /* 0x000fe40004806075 */
[----:B------:R-:W-:Y:S03]  /*5fa0*/  IADD3 R116, PT, PT, R44, 0x1, RZ ;  /* 0x000000012c747810 */ /* 0x000fe60007ffe0ff */
[----:B------:R1:W-:Y:S01]  /*5fb0*/  STS.128 [R102+0x1010], R112 ;  /* 0x0010107066007388 */ /* 0x0003e20000000c00 */
[----:B------:R-:W-:Y:S01]  /*5fc0*/  @!PT LDS RZ, [RZ] ;  /* 0x00000000fffff984 */ /* 0x000fe20000000800 */
[----:B------:R-:W-:Y:S01]  /*5fd0*/  @!PT LDS RZ, [RZ] ;  /* 0x00000000fffff984 */ /* 0x000fe20000000800 */
[----:B------:R-:W-:Y:S01]  /*5fe0*/  @!PT LDS RZ, [RZ] ;  /* 0x00000000fffff984 */ /* 0x000fe20000000800 */
[----:B------:R-:W-:Y:S01]  /*5ff0*/  @!PT LDS RZ, [RZ] ;  /* 0x00000000fffff984 */ /* 0x000fe20000000800 */
[----:B------:R3:W-:Y:S07]  /*6000*/  MEMBAR.ALL.CTA ;  /* 0x0000000000007992 */ /* 0x0007ee0000008000 */
[----:B---3--:R-:W3:Y:S02]  /*6010*/  FENCE.VIEW.ASYNC.S ;  /* 0x00000000000073c6 */ /* 0x008ee40000000000 */
[----:B---3--:R-:W-:Y:S06]  /*6020*/  BAR.SYNC.DEFER_BLOCKING 0x1, 0x80 ;  /* 0x0042000000007b1d */ /* 0x008fec0000010000 */
[----:B------:R-:W-:Y:S05]  /*6030*/  @P0 BRA `(.L_x_94) ;  /* 0x0000000000340947 */ /* 0x000fea0003800000 */
[----:B------:R-:W-:Y:S01]  /*6040*/  UIADD3 UR12, UPT, UPT, UR43, 0x1200, URZ ;  /* 0x000012002b0c7890 */ /* 0x000fe2000fffe0ff */
[----:B------:R-:W-:Y:S01]  /*6050*/  R2UR UR9, R91 ;  /* 0x000000005b0972ca */ /* 0x000fe200000e0000 */
[----:B------:R-:W-:Y:S01]  /*6060*/  UIADD3 UR10, UP0, UPT, UR46, 0x680, URZ ;  /* 0x000006802e0a7890 */ /* 0x000fe2000ff1e0ff */
[----:B------:R-:W-:Y:S01]  /*6070*/  R2UR UR8, R97 ;  /* 0x00000000610872ca */ /* 0x000fe200000e0000 */
[----:B------:R-:W-:Y:S02]  /*6080*/  UMOV UR7, UR36 ;  /* 0x0000002400077c82 */ /* 0x000fe40008000000 */
[----:B------:R-:W-:Y:S01]  /*6090*/  IMAD.U32 R109, RZ, RZ, UR12 ;  /* 0x0000000cff6d7e24 */ /* 0x000fe2000f8e00ff */
[----:B------:R-:W-:Y:S04]  /*60a0*/  UIADD3.X UR11, UPT, UPT, URZ, UR47, URZ, UP0, !UPT ;  /* 0x0000002fff0b7290 */ /* 0x000fe800087fe4ff */
[----:B------:R-:W-:Y:S03]  /*60b0*/  R2UR UR4, R109 ;  /* 0x000000006d0472ca */ /* 0x000fe600000e0000 */
[----:B------:R-:W-:Y:S02]  /*60c0*/  USHF.L.U32 UR5, UR9, 0x6, URZ ;  /* 0x0000000609057899 */ /* 0x000fe400080006ff */
[----:B------:R-:W-:Y:S09]  /*60d0*/  USHF.L.U32 UR6, UR8, 0x6, URZ ;  /* 0x0000000608067899 */ /* 0x000ff200080006ff */
[----:B------:R3:W-:Y:S01]  /*60e0*/  UTMASTG.3D [UR4], [UR10] ;  /* 0x000000040a0073b5 */ /* 0x0007e20008010000 */
[----:B------:R0:W-:Y:S01]  /*60f0*/  UTMACMDFLUSH ;  /* 0x00000000000079b7 */ /* 0x0001e20000000000 */
[----:B---3--:R-:W-:Y:S04]  /*6100*/  DEPBAR.LE SB0, 0x0 ;  /* 0x000080000000791a */ /* 0x008fe80000000000 */
.L_x_94:
[----:B------:R-:W-:Y:S05]  /*6110*/  BSYNC.RECONVERGENT B0 ;  /* 0x0000000000007941 */ /* 0x000fea0003800200 */
.L_x_93:
[----:B------:R-:W-:Y:S01]  /*6120*/  BAR.SYNC.DEFER_BLOCKING 0x1, 0x80 ;  /* 0x0042000000007b1d */ /* 0x000fe20000010000 */
[----:B------:R-:W-:Y:S01]  /*6130*/  ISETP.NE.AND P2, PT, R110, RZ, PT ;  /* 0x000000ff6e00720c */ /* 0x000fe20003f45270 */
[----:B------:R-:W-:Y:S01]  /*6140*/  IMAD.IADD R91, R43, 0x1, R79 ;  /* 0x000000012b5b7824 */ /* 0x000fe200078e024f */
[----:B------:R-:W-:Y:S01]  /*6150*/  ISETP.NE.AND P0, PT, R111, 0x2, PT ;  /* 0x000000026f00780c */ /* 0x000fe20003f05270 */
[----:B------:R-:W-:Y:S01]  /*6160*/  IMAD.IADD R97, R45, 0x1, R90 ;  /* 0x000000012d617824 */ /* 0x000fe200078e025a */
[----:B------:R-:W-:Y:S02]  /*6170*/  ISETP.NE.AND P1, PT, R116, 0x4, PT ;  /* 0x000000047400780c */ /* 0x000fe40003f25270 */
[----:B------:R-:W-:Y:S02]  /*6180*/  SEL R0, RZ, 0x1, P0 ;  /* 0x00000001ff007807 */ /* 0x000fe40000000000 */
[----:B------:R-:W-:Y:S02]  /*6190*/  SEL R3, RZ, 0x1, P1 ;  /* 0x00000001ff037807 */ /* 0x000fe40000800000 */
[----:B------:R-:W-:Y:S02]  /*61a0*/  LOP3.LUT R107, R107, R0, RZ, 0x3c, !PT ;  /* 0x000000006b6b7212 */ /* 0x000fe400078e3cff */
[----:B------:R-:W-:Y:S02]  /*61b0*/  LOP3.LUT R108, R108, R3, RZ, 0x3c, !PT ;  /* 0x000000036c6c7212 */ /* 0x000fe400078e3cff */
[----:B------:R-:W-:Y:S02]  /*61c0*/  @P2 R2UR UR36, R105 ;  /* 0x00000000692422ca */ /* 0x000fe400000e0000 */
[----:B------:R-:W-:Y:S02]  /*61d0*/  SEL R111, R111, RZ, P0 ;  /* 0x000000ff6f6f7207 */ /* 0x000fe40000000000 */
[----:B------:R-:W-:Y:S01]  /*61e0*/  SEL R44, R116, RZ, P1 ;  /* 0x000000ff742c7207 */ /* 0x000fe20000800000 */
[----:B------:R-:W-:Y:S10]  /*61f0*/  @P2 BRA `(.L_x_95) ;  /* 0xffffffe400842947 */ /* 0x000ff4000383ffff */
[----:B------:R-:W-:Y:S05]  /*6200*/  EXIT ;  /* 0x000000000000794d */ /* 0x000fea0003800000 */
.L_x_19:
[----:B--2---:R2:W1:Y:S02]  /*6210*/  SYNCS.PHASECHK.TRANS64.TRYWAIT P0, [R3+URZ+0xe0], R2 ;  /* 0x0000e002030075a7 */ /* 0x00446400080011ff */
[----:B-1----:R-:W-:Y:S05]  /*6220*/  @!P0 NANOSLEEP.SYNCS 0x989680 ;  /* 0x009896800000895d */ /* 0x002fea0003900000 */
[----:B------:R-:W1:Y:S02]  /*6230*/  @!P0 SYNCS.PHASECHK.TRANS64 P0, [R3+URZ+0xe0], R2 ;  /* 0x0000e002030085a7 */ /* 0x000e6400080010ff */
[----:B-1----:R-:W-:Y:S05]  /*6240*/  @!P0 BRA `(.L_x_19) ;  /* 0xfffffffc00f08947 */ /* 0x002fea000383ffff */
[----:B------:R-:W-:Y:S05]  /*6250*/  BRA `(.L_x_96) ;  /* 0xffffffb000d07947 */ /* 0x000fea000383ffff */
.L_x_22:
[----:B-1----:R-:W-:-:S07]  /*6260*/  MOV R2, UR33 ;  /* 0x0000002100027c02 */ /* 0x002fce0008000f00 */
.L_x_97:
[----:B-1----:R1:W2:Y:S02]  /*6270*/  SYNCS.PHASECHK.TRANS64.TRYWAIT P0, [R2+URZ+0x28], R5 ;  /* 0x00002805020075a7 */ /* 0x0022a400080011ff */
[----:B--2---:R-:W-:Y:S05]  /*6280*/  @!P0 NANOSLEEP.SYNCS 0x989680 ;  /* 0x009896800000895d */ /* 0x004fea0003900000 */
[----:B------:R-:W2:Y:S02]  /*6290*/  @!P0 SYNCS.PHASECHK.TRANS64 P0, [R2+URZ+0x28], R5 ;  /* 0x00002805020085a7 */ /* 0x000ea400080010ff */
[----:B--2---:R-:W-:Y:S05]  /*62a0*/  @!P0 BRA `(.L_x_97) ;  /* 0xfffffffc00f08947 */ /* 0x004fea000383ffff */
[----:B------:R-:W-:Y:S05]  /*62b0*/  BRA `(.L_x_21) ;  /* 0xffffffb400207947 */ /* 0x000fea000383ffff */
.L_x_28:
[----:B-1----:R-:W-:-:S07]  /*62c0*/  MOV R2, UR17 ;  /* 0x0000001100027c02 */ /* 0x002fce0008000f00 */
.L_x_98:
[----:B-1----:R1:W2:Y:S02]  /*62d0*/  SYNCS.PHASECHK.TRANS64.TRYWAIT P0, [R2+URZ+0x28], R5 ;  /* 0x00002805020075a7 */ /* 0x0022a400080011ff */
[----:B--2---:R-:W-:Y:S05]  /*62e0*/  @!P0 NANOSLEEP.SYNCS 0x989680 ;  /* 0x009896800000895d */ /* 0x004fea0003900000 */
[----:B------:R-:W2:Y:S02]  /*62f0*/  @!P0 SYNCS.PHASECHK.TRANS64 P0, [R2+URZ+0x28], R5 ;  /* 0x00002805020085a7 */ /* 0x000ea400080010ff */
[----:B--2---:R-:W-:Y:S05]  /*6300*/  @!P0 BRA `(.L_x_98) ;  /* 0xfffffffc00f08947 */ /* 0x004fea000383ffff */
[----:B------:R-:W-:Y:S05]  /*6310*/  BRA `(.L_x_27) ;  /* 0xffffffb400c47947 */ /* 0x000fea000383ffff */
.L_x_32:
[----:B-1----:R1:W2:Y:S02]  /*6320*/  SYNCS.PHASECHK.TRANS64.TRYWAIT P0, [R2+URZ+0x70], R3 ;  /* 0x00007003020075a7 */ /* 0x0022a400080011ff */
[----:B--2---:R-:W-:Y:S05]  /*6330*/  @!P0 NANOSLEEP.SYNCS 0x989680 ;  /* 0x009896800000895d */ /* 0x004fea0003900000 */
[----:B------:R-:W2:Y:S02]  /*6340*/  @!P0 SYNCS.PHASECHK.TRANS64 P0, [R2+URZ+0x70], R3 ;  /* 0x00007003020085a7 */ /* 0x000ea400080010ff */
[----:B--2---:R-:W-:Y:S05]  /*6350*/  @!P0 BRA `(.L_x_32) ;  /* 0xfffffffc00f08947 */ /* 0x004fea000383ffff */
[----:B------:R-:W-:Y:S05]  /*6360*/  BRA `(.L_x_99) ;  /* 0xffffffb800507947 */ /* 0x000fea000383ffff */
.L_x_36:
[----:B----4-:R-:W-:-:S07]  /*6370*/  MOV R0, UR5 ;  /* 0x0000000500007c02 */ /* 0x010fce0008000f00 */
.L_x_100:
[----:B-1----:R1:W2:Y:S02]  /*6380*/  SYNCS.PHASECHK.TRANS64.TRYWAIT P0, [R0+URZ], R3 ;  /* 0x00000003000075a7 */ /* 0x0022a400080011ff */
[----:B--2---:R-:W-:Y:S05]  /*6390*/  @!P0 NANOSLEEP.SYNCS 0x989680 ;  /* 0x009896800000895d */ /* 0x004fea0003900000 */
[----:B------:R-:W2:Y:S02]  /*63a0*/  @!P0 SYNCS.PHASECHK.TRANS64 P0, [R0+URZ], R3 ;  /* 0x00000003000085a7 */ /* 0x000ea400080010ff */
[----:B--2---:R-:W-:Y:S05]  /*63b0*/  @!P0 BRA `(.L_x_100) ;  /* 0xfffffffc00f08947 */ /* 0x004fea000383ffff */
[----:B------:R-:W-:Y:S05]  /*63c0*/  BRA `(.L_x_101) ;  /* 0xffffffbc00c07947 */ /* 0x000fea000383ffff */
.L_x_37:
[----:B----4-:R-:W-:-:S07]  /*63d0*/  MOV R0, UR5 ;  /* 0x0000000500007c02 */ /* 0x010fce0008000f00 */
.L_x_102:
[----:B-1----:R1:W2:Y:S02]  /*63e0*/  SYNCS.PHASECHK.TRANS64.TRYWAIT P0, [R0+URZ], R3 ;  /* 0x00000003000075a7 */ /* 0x0022a400080011ff */
[----:B--2---:R-:W-:Y:S05]  /*63f0*/  @!P0 NANOSLEEP.SYNCS 0x989680 ;  /* 0x009896800000895d */ /* 0x004fea0003900000 */
[----:B------:R-:W2:Y:S02]  /*6400*/  @!P0 SYNCS.PHASECHK.TRANS64 P0, [R0+URZ], R3 ;  /* 0x00000003000085a7 */ /* 0x000ea400080010ff */
[----:B--2---:R-:W-:Y:S05]  /*6410*/  @!P0 BRA `(.L_x_102) ;  /* 0xfffffffc00f08947 */ /* 0x004fea000383ffff */
[----:B------:R-:W-:Y:S05]  /*6420*/  BRA `(.L_x_103) ;  /* 0xffffffbc00cc7947 */ /* 0x000fea000383ffff */
.L_x_38:
[----:B----4-:R-:W-:-:S07]  /*6430*/  MOV R0, UR5 ;  /* 0x0000000500007c02 */ /* 0x010fce0008000f00 */
.L_x_104:
[----:B-1----:R1:W2:Y:S02]  /*6440*/  SYNCS.PHASECHK.TRANS64.TRYWAIT P0, [R0+URZ], R3 ;  /* 0x00000003000075a7 */ /* 0x0022a400080011ff */
[----:B--2---:R-:W-:Y:S05]  /*6450*/  @!P0 NANOSLEEP.SYNCS 0x989680 ;  /* 0x009896800000895d */ /* 0x004fea0003900000 */
[----:B------:R-:W2:Y:S02]  /*6460*/  @!P0 SYNCS.PHASECHK.TRANS64 P0, [R0+URZ], R3 ;  /* 0x00000003000085a7 */ /* 0x000ea400080010ff */
[----:B--2---:R-:W-:Y:S05]  /*6470*/  @!P0 BRA `(.L_x_104) ;  /* 0xfffffffc00f08947 */ /* 0x004fea000383ffff */
[----:B------:R-:W-:Y:S05]  /*6480*/  BRA `(.L_x_105) ;  /* 0xffffffbc00d87947 */ /* 0x000fea000383ffff */
.L_x_39:
[----:B----4-:R-:W-:-:S07]  /*6490*/  MOV R0, UR5 ;  /* 0x0000000500007c02 */ /* 0x010fce0008000f00 */
.L_x_106:
[----:B-1----:R1:W2:Y:S02]  /*64a0*/  SYNCS.PHASECHK.TRANS64.TRYWAIT P0, [R0+URZ], R3 ;  /* 0x00000003000075a7 */ /* 0x0022a400080011ff */
[----:B--2---:R-:W-:Y:S05]  /*64b0*/  @!P0 NANOSLEEP.SYNCS 0x989680 ;  /* 0x009896800000895d */ /* 0x004fea0003900000 */
[----:B------:R-:W2:Y:S02]  /*64c0*/  @!P0 SYNCS.PHASECHK.TRANS64 P0, [R0+URZ], R3 ;  /* 0x00000003000085a7 */ /* 0x000ea400080010ff */
[----:B--2---:R-:W-:Y:S05]  /*64d0*/  @!P0 BRA `(.L_x_106) ;  /* 0xfffffffc00f08947 */ /* 0x004fea000383ffff */
[----:B------:R-:W-:Y:S05]  /*64e0*/  BRA `(.L_x_107) ;  /* 0xffffffbc00e47947 */ /* 0x000fea000383ffff */
.L_x_42:
[----:B-1----:R1:W2:Y:S02]  /*64f0*/  SYNCS.PHASECHK.TRANS64.TRYWAIT P0, [R0+URZ+0xd0], R5 ;  /* 0x0000d005000075a7 */ /* 0x0022a400080011ff */
[----:B--2---:R-:W-:Y:S05]  /*6500*/  @!P0 NANOSLEEP.SYNCS 0x989680 ;  /* 0x009896800000895d */ /* 0x004fea0003900000 */
[----:B------:R-:W2:Y:S02]  /*6510*/  @!P0 SYNCS.PHASECHK.TRANS64 P0, [R0+URZ+0xd0], R5 ;  /* 0x0000d005000085a7 */ /* 0x000ea400080010ff */
[----:B--2---:R-:W-:Y:S05]  /*6520*/  @!P0 BRA `(.L_x_42) ;  /* 0xfffffffc00f08947 */ /* 0x004fea000383ffff */
[----:B------:R-:W-:Y:S05]  /*6530*/  BRA `(.L_x_108) ;  /* 0xffffffc000407947 */ /* 0x000fea000383ffff */
.L_x_43:
[----:B------:R-:W-:-:S07]  /*6540*/  MOV R0, UR5 ;  /* 0x0000000500007c02 */ /* 0x000fce0008000f00 */
.L_x_109:
[----:B-1----:R1:W2:Y:S02]  /*6550*/  SYNCS.PHASECHK.TRANS64.TRYWAIT P0, [R0+URZ+0x80], R5 ;  /* 0x00008005000075a7 */ /* 0x0022a400080011ff */
[----:B--2---:R-:W-:Y:S05]  /*6560*/  @!P0 NANOSLEEP.SYNCS 0x989680 ;  /* 0x009896800000895d */ /* 0x004fea0003900000 */
[----:B------:R-:W2:Y:S02]  /*6570*/  @!P0 SYNCS.PHASECHK.TRANS64 P0, [R0+URZ+0x80], R5 ;  /* 0x00008005000085a7 */ /* 0x000ea400080010ff */
[----:B--2---:R-:W-:Y:S05]  /*6580*/  @!P0 BRA `(.L_x_109) ;  /* 0xfffffffc00f08947 */ /* 0x004fea000383ffff */
[----:B------:R-:W-:Y:S05]  /*6590*/  BRA `(.L_x_110) ;  /* 0xffffffc000507947 */ /* 0x000fea000383ffff */
.L_x_44:
[----:B-1----:R1:W2:Y:S02]  /*65a0*/  SYNCS.PHASECHK.TRANS64.TRYWAIT P1, [R0+URZ+0x70], R5 ;  /* 0x00007005000075a7 */ /* 0x0022a400080211ff */
[----:B--2---:R-:W-:Y:S05]  /*65b0*/  @!P1 NANOSLEEP.SYNCS 0x989680 ;  /* 0x009896800000995d */ /* 0x004fea0003900000 */
[----:B------:R-:W2:Y:S02]  /*65c0*/  @!P1 SYNCS.PHASECHK.TRANS64 P1, [R0+URZ+0x70], R5 ;  /* 0x00007005000095a7 */ /* 0x000ea400080210ff */
[----:B--2---:R-:W-:Y:S05]  /*65d0*/  @!P1 BRA `(.L_x_44) ;  /* 0xfffffffc00f09947 */ /* 0x004fea000383ffff */
[----:B------:R-:W-:Y:S05]  /*65e0*/  BRA `(.L_x_111) ;  /* 0xffffffc000807947 */ /* 0x000fea000383ffff */
.L_x_47:
[----:B------:R-:W-:-:S07]  /*65f0*/  MOV R0, UR5 ;  /* 0x0000000500007c02 */ /* 0x000fce0008000f00 */
.L_x_112:
[----:B-1----:R1:W2:Y:S02]  /*6600*/  SYNCS.PHASECHK.TRANS64.TRYWAIT P0, [R0+URZ+0x80], R3 ;  /* 0x00008003000075a7 */ /* 0x0022a400080011ff */
[----:B--2---:R-:W-:Y:S05]  /*6610*/  @!P0 NANOSLEEP.SYNCS 0x989680 ;  /* 0x009896800000895d */ /* 0x004fea0003900000 */
[----:B------:R-:W2:Y:S02]  /*6620*/  @!P0 SYNCS.PHASECHK.TRANS64 P0, [R0+URZ+0x80], R3 ;  /* 0x00008003000085a7 */ /* 0x000ea400080010ff */
[----:B--2---:R-:W-:Y:S05]  /*6630*/  @!P0 BRA `(.L_x_112) ;  /* 0xfffffffc00f08947 */ /* 0x004fea000383ffff */
[----:B------:R-:W-:Y:S05]  /*6640*/  BRA `(.L_x_46) ;  /* 0xffffffc000d47947 */ /* 0x000fea000383ffff */
.L_x_54:
[----:B-1----:R1:W2:Y:S02]  /*6650*/  SYNCS.PHASECHK.TRANS64.TRYWAIT P1, [R0+URZ+0x70], R5 ;  /* 0x00007005000075a7 */ /* 0x0022a400080211ff */
[----:B--2---:R-:W-:Y:S05]  /*6660*/  @!P1 NANOSLEEP.SYNCS 0x989680 ;  /* 0x009896800000995d */ /* 0x004fea0003900000 */
[----:B------:R-:W2:Y:S02]  /*6670*/  @!P1 SYNCS.PHASECHK.TRANS64 P1, [R0+URZ+0x70], R5 ;  /* 0x00007005000095a7 */ /* 0x000ea400080210ff */
[----:B--2---:R-:W-:Y:S05]  /*6680*/  @!P1 BRA `(.L_x_54) ;  /* 0xfffffffc00f09947 */ /* 0x004fea000383ffff */
[----:B------:R-:W-:Y:S05]  /*6690*/  BRA `(.L_x_113) ;  /* 0xffffffc800447947 */ /* 0x000fea000383ffff */
.L_x_55:
[----:B------:R-:W-:-:S07]  /*66a0*/  MOV R3, UR7 ;  /* 0x0000000700037c02 */ /* 0x000fce0008000f00 */
.L_x_114:
[----:B-1----:R1:W2:Y:S02]  /*66b0*/  SYNCS.PHASECHK.TRANS64.TRYWAIT P0, [R3+URZ+0xb0], R0 ;  /* 0x0000b000030075a7 */ /* 0x0022a400080011ff */
[----:B--2---:R-:W-:Y:S05]  /*66c0*/  @!P0 NANOSLEEP.SYNCS 0x989680 ;  /* 0x009896800000895d */ /* 0x004fea0003900000 */
[----:B------:R-:W2:Y:S02]  /*66d0*/  @!P0 SYNCS.PHASECHK.TRANS64 P0, [R3+URZ+0xb0], R0 ;  /* 0x0000b000030085a7 */ /* 0x000ea400080010ff */
[----:B--2---:R-:W-:Y:S05]  /*66e0*/  @!P0 BRA `(.L_x_114) ;  /* 0xfffffffc00f08947 */ /* 0x004fea000383ffff */
[----:B------:R-:W-:Y:S05]  /*66f0*/  BRA `(.L_x_115) ;  /* 0xffffffc800947947 */ /* 0x000fea000383ffff */
.L_x_58:
[----:B------:R-:W-:Y:S07]  /*6700*/  MOV R0, UR6 ;  /* 0x0000000600007c02 */ /* 0x000fee0008000f00 */
.L_x_116:
[----:B-1----:R1:W2:Y:S02]  /*6710*/  SYNCS.PHASECHK.TRANS64.TRYWAIT P0, [R0+URZ], R3 ;  /* 0x00000003000075a7 */ /* 0x0022a400080011ff */
[----:B--2---:R-:W-:Y:S05]  /*6720*/  @!P0 NANOSLEEP.SYNCS 0x989680 ;  /* 0x009896800000895d */ /* 0x004fea0003900000 */
[----:B------:R-:W2:Y:S02]  /*6730*/  @!P0 SYNCS.PHASECHK.TRANS64 P0, [R0+URZ], R3 ;  /* 0x00000003000085a7 */ /* 0x000ea400080010ff */
[----:B--2---:R-:W-:Y:S05]  /*6740*/  @!P0 BRA `(.L_x_116) ;  /* 0xfffffffc00f08947 */ /* 0x004fea000383ffff */
[----:B------:R-:W-:Y:S05]  /*6750*/  BRA `(.L_x_57) ;  /* 0xffffffc800b07947 */ /* 0x000fea000383ffff */
.L_x_61:
[----:B------:R-:W-:-:S07]  /*6760*/  MOV R0, UR6 ;  /* 0x0000000600007c02 */ /* 0x000fce0008000f00 */
.L_x_117:
[----:B--2---:R2:W4:Y:S02]  /*6770*/  SYNCS.PHASECHK.TRANS64.TRYWAIT P0, [R0+URZ], R3 ;  /* 0x00000003000075a7 */ /* 0x00452400080011ff */
[----:B----4-:R-:W-:Y:S05]  /*6780*/  @!P0 NANOSLEEP.SYNCS 0x989680 ;  /* 0x009896800000895d */ /* 0x010fea0003900000 */
[----:B------:R-:W4:Y:S02]  /*6790*/  @!P0 SYNCS.PHASECHK.TRANS64 P0, [R0+URZ], R3 ;  /* 0x00000003000085a7 */ /* 0x000f2400080010ff */
[----:B----4-:R-:W-:Y:S05]  /*67a0*/  @!P0 BRA `(.L_x_117) ;  /* 0xfffffffc00f08947 */ /* 0x010fea000383ffff */
[----:B------:R-:W-:Y:S05]  /*67b0*/  BRA `(.L_x_118) ;  /* 0xffffffcc008c7947 */ /* 0x000fea000383ffff */
.L_x_62:
[----:B------:R-:W-:-:S07]  /*67c0*/  MOV R0, UR6 ;  /* 0x0000000600007c02 */ /* 0x000fce0008000f00 */
.L_x_119:
[----:B-1----:R1:W2:Y:S02]  /*67d0*/  SYNCS.PHASECHK.TRANS64.TRYWAIT P0, [R0+URZ], R3 ;  /* 0x00000003000075a7 */ /* 0x0022a400080011ff */
[----:B--2---:R-:W-:Y:S05]  /*67e0*/  @!P0 NANOSLEEP.SYNCS 0x989680 ;  /* 0x009896800000895d */ /* 0x004fea0003900000 */
[----:B------:R-:W2:Y:S02]  /*67f0*/  @!P0 SYNCS.PHASECHK.TRANS64 P0, [R0+URZ], R3 ;  /* 0x00000003000085a7 */ /* 0x000ea400080010ff */
[----:B--2---:R-:W-:Y:S05]  /*6800*/  @!P0 BRA `(.L_x_119) ;  /* 0xfffffffc00f08947 */ /* 0x004fea000383ffff */
[----:B------:R-:W-:Y:S05]  /*6810*/  BRA `(.L_x_120) ;  /* 0xffffffcc00987947 */ /* 0x000fea000383ffff */
.L_x_63:
[----:B------:R-:W-:-:S07]  /*6820*/  MOV R0, UR6 ;  /* 0x0000000600007c02 */ /* 0x000fce0008000f00 */
.L_x_121:
[----:B-1----:R1:W2:Y:S02]  /*6830*/  SYNCS.PHASECHK.TRANS64.TRYWAIT P0, [R0+URZ], R3 ;  /* 0x00000003000075a7 */ /* 0x0022a400080011ff */
[----:B--2---:R-:W-:Y:S05]  /*6840*/  @!P0 NANOSLEEP.SYNCS 0x989680 ;  /* 0x009896800000895d */ /* 0x004fea0003900000 */
[----:B------:R-:W2:Y:S02]  /*6850*/  @!P0 SYNCS.PHASECHK.TRANS64 P0, [R0+URZ], R3 ;  /* 0x00000003000085a7 */ /* 0x000ea400080010ff */
[----:B--2---:R-:W-:Y:S05]  /*6860*/  @!P0 BRA `(.L_x_121) ;  /* 0xfffffffc00f08947 */ /* 0x004fea000383ffff */
[----:B------:R-:W-:Y:S05]  /*6870*/  BRA `(.L_x_122) ;  /* 0xffffffcc00a47947 */ /* 0x000fea000383ffff */
.L_x_64:
[----:B------:R-:W-:-:S07]  /*6880*/  MOV R0, UR7 ;  /* 0x0000000700007c02 */ /* 0x000fce0008000f00 */
.L_x_123:
[----:B-1----:R1:W2:Y:S02]  /*6890*/  SYNCS.PHASECHK.TRANS64.TRYWAIT P0, [R0+URZ], R3 ;  /* 0x00000003000075a7 */ /* 0x0022a400080011ff */
[----:B--2---:R-:W-:Y:S05]  /*68a0*/  @!P0 NANOSLEEP.SYNCS 0x989680 ;  /* 0x009896800000895d */ /* 0x004fea0003900000 */
[----:B------:R-:W2:Y:S02]  /*68b0*/  @!P0 SYNCS.PHASECHK.TRANS64 P0, [R0+URZ], R3 ;  /* 0x00000003000085a7 */ /* 0x000ea400080010ff */
[----:B--2---:R-:W-:Y:S05]  /*68c0*/  @!P0 BRA `(.L_x_123) ;  /* 0xfffffffc00f08947 */ /* 0x004fea000383ffff */
[----:B------:R-:W-:Y:S05]  /*68d0*/  BRA `(.L_x_124) ;  /* 0xffffffcc00b07947 */ /* 0x000fea000383ffff */
.L_x_69:
[----:B---3--:R3:W1:Y:S02]  /*68e0*/  SYNCS.PHASECHK.TRANS64.TRYWAIT P0, [R0+URZ+0x70], R3 ;  /* 0x00007003000075a7 */ /* 0x00866400080011ff */
[----:B-1----:R-:W-:Y:S05]  /*68f0*/  @!P0 NANOSLEEP.SYNCS 0x989680 ;  /* 0x009896800000895d */ /* 0x002fea0003900000 */
[----:B------:R-:W1:Y:S02]  /*6900*/  @!P0 SYNCS.PHASECHK.TRANS64 P0, [R0+URZ+0x70], R3 ;  /* 0x00007003000085a7 */ /* 0x000e6400080010ff */
[----:B-1----:R-:W-:Y:S05]  /*6910*/  @!P0 BRA `(.L_x_69) ;  /* 0xfffffffc00f08947 */ /* 0x002fea000383ffff */
[----:B------:R-:W-:Y:S05]  /*6920*/  BRA `(.L_x_125) ;  /* 0xffffffd000ac7947 */ /* 0x000fea000383ffff */
.L_x_72:
[----:B------:R-:W-:Y:S07]  /*6930*/  MOV R0, UR6 ;  /* 0x0000000600007c02 */ /* 0x000fee0008000f00 */
.L_x_126:
[----:B-1----:R1:W3:Y:S02]  /*6940*/  SYNCS.PHASECHK.TRANS64.TRYWAIT P0, [R0+URZ+0x68], R3 ;  /* 0x00006803000075a7 */ /* 0x0022e400080011ff */
[----:B---3--:R-:W-:Y:S05]  /*6950*/  @!P0 NANOSLEEP.SYNCS 0x989680 ;  /* 0x009896800000895d */ /* 0x008fea0003900000 */
[----:B------:R-:W3:Y:S02]  /*6960*/  @!P0 SYNCS.PHASECHK.TRANS64 P0, [R0+URZ+0x68], R3 ;  /* 0x00006803000085a7 */ /* 0x000ee400080010ff */
[----:B---3--:R-:W-:Y:S05]  /*6970*/  @!P0 BRA `(.L_x_126) ;  /* 0xfffffffc00f08947 */ /* 0x008fea000383ffff */
[----:B------:R-:W-:Y:S05]  /*6980*/  BRA `(.L_x_71) ;  /* 0xffffffd400987947 */ /* 0x000fea000383ffff */
.L_x_75:
[----:B------:R-:W-:Y:S07]  /*6990*/  MOV R3, UR6 ;  /* 0x0000000600037c02 */ /* 0x000fee0008000f00 */
.L_x_127:
[----:B-1----:R1:W2:Y:S02]  /*69a0*/  SYNCS.PHASECHK.TRANS64.TRYWAIT P2, [R3+URZ+0x58], R26 ;  /* 0x0000581a030075a7 */ /* 0x0022a400080411ff */
[----:B--2---:R-:W-:Y:S05]  /*69b0*/  @!P2 NANOSLEEP.SYNCS 0x989680 ;  /* 0x009896800000a95d */ /* 0x004fea0003900000 */
[----:B------:R-:W2:Y:S02]  /*69c0*/  @!P2 SYNCS.PHASECHK.TRANS64 P2, [R3+URZ+0x58], R26 ;  /* 0x0000581a0300a5a7 */ /* 0x000ea400080410ff */
[----:B--2---:R-:W-:Y:S05]  /*69d0*/  @!P2 BRA `(.L_x_127) ;  /* 0xfffffffc00f0a947 */ /* 0x004fea000383ffff */
[----:B------:R-:W-:Y:S05]  /*69e0*/  BRA `(.L_x_128) ;  /* 0xffffffd8002c7947 */ /* 0x000fea000383ffff */
.L_x_78:
[----:B--2---:R2:W4:Y:S02]  /*69f0*/  SYNCS.PHASECHK.TRANS64.TRYWAIT P0, [R0+URZ+0x70], R3 ;  /* 0x00007003000075a7 */ /* 0x00452400080011ff */
[----:B----4-:R-:W-:Y:S05]  /*6a00*/  @!P0 NANOSLEEP.SYNCS 0x989680 ;  /* 0x009896800000895d */ /* 0x010fea0003900000 */
[----:B------:R-:W4:Y:S02]  /*6a10*/  @!P0 SYNCS.PHASECHK.TRANS64 P0, [R0+URZ+0x70], R3 ;  /* 0x00007003000085a7 */ /* 0x000f2400080010ff */
[----:B----4-:R-:W-:Y:S05]  /*6a20*/  @!P0 BRA `(.L_x_78) ;  /* 0xfffffffc00f08947 */ /* 0x010fea000383ffff */
[----:B------:R-:W-:Y:S05]  /*6a30*/  BRA `(.L_x_129) ;  /* 0xffffffdc00887947 */ /* 0x000fea000383ffff */
.L_x_89:
[----:B-1----:R-:W-:Y:S04]  /*6a40*/  MOV R0, UR43 ;  /* 0x0000002b00007c02 */ /* 0x002fe80008000f00 */
[----:B------:R1:W2:Y:S03]  /*6a50*/  SYNCS.PHASECHK.TRANS64.TRYWAIT P1, [R0+URZ+0x50], R3 ;  /* 0x00005003000075a7 */ /* 0x0002a600080211ff */
[----:B--2---:R-:W-:Y:S05]  /*6a60*/  @!P1 NANOSLEEP.SYNCS 0x989680 ;  /* 0x009896800000995d */ /* 0x004fea0003900000 */
[----:B------:R-:W2:Y:S02]  /*6a70*/  @!P1 SYNCS.PHASECHK.TRANS64 P1, [R0+URZ+0x50], R3 ;  /* 0x00005003000095a7 */ /* 0x000ea400080210ff */
[----:B--2---:R-:W-:Y:S05]  /*6a80*/  @!P1 BRA `(.L_x_89) ;  /* 0xfffffffc00ec9947 */ /* 0x004fea000383ffff */
[----:B------:R-:W-:Y:S05]  /*6a90*/  BRA `(.L_x_88) ;  /* 0xffffffe8007c7947 */ /* 0x000fea000383ffff */
.L_x_91:
[----:B-1----:R1:W4:Y:S02]  /*6aa0*/  SYNCS.PHASECHK.TRANS64.TRYWAIT P1, [R92+URZ+0x90], R7 ;  /* 0x000090075c0075a7 */ /* 0x00232400080211ff */
[----:B----4-:R-:W-:Y:S05]  /*6ab0*/  @!P1 NANOSLEEP.SYNCS 0x989680 ;  /* 0x009896800000995d */ /* 0x010fea0003900000 */
[----:B------:R-:W4:Y:S02]  /*6ac0*/  @!P1 SYNCS.PHASECHK.TRANS64 P1, [R92+URZ+0x90], R7 ;  /* 0x000090075c0095a7 */ /* 0x000f2400080210ff */
[----:B----4-:R-:W-:Y:S05]  /*6ad0*/  @!P1 BRA `(.L_x_91) ;  /* 0xfffffffc00f09947 */ /* 0x010fea000383ffff */
[----:B------:R-:W-:Y:S05]  /*6ae0*/  BRA `(.L_x_90) ;  /* 0xffffffe800b87947 */ /* 0x000fea000383ffff */
        .weak           $__internal_0_$__cuda_sm10x_tcgen05_guardrail_trap_col_being_dealloced_not_returned_by_alloc
        .type           $__internal_0_$__cuda_sm10x_tcgen05_guardrail_trap_col_being_dealloced_not_returned_by_alloc,@function
        .size           $__internal_0_$__cuda_sm10x_tcgen05_guardrail_trap_col_being_dealloced_not_returned_by_alloc,($__internal_1_$__cuda_sm10x_tcgen05_guardrail_trap_phase_invalid_during_alloc - $__internal_0_$__cuda_sm10x_tcgen05_guardrail_trap_col_being_dealloced_not_returned_by_alloc)
$__internal_0_$__cuda_sm10x_tcgen05_guardrail_trap_col_being_dealloced_not_returned_by_alloc:
[----:B------:R-:W-:Y:S05]  /*6af0*/  BPT.TRAP 0x1 ;  /* 0x000000040000795c */ /* 0x000fea0000300000 */
[----:B------:R-:W-:-:S04]  /*6b00*/  HFMA2 R3, -RZ, RZ, 0, 0 ;  /* 0x00000000ff037431 */ /* 0x000fc800000001ff */
[----:B------:R-:W-:Y:S05]  /*6b10*/  RET.REL.NODEC R2 `(_ZN7cutlass13device_kernelINS_4gemm6kernel13GemmUniversalIN4cute5tupleIJiiiiEEENS1_10collective13CollectiveMmaINS1_35MainloopSm100TmaUmmaWarpSpecializedILi5ELi2ELi4ENS5_IJNS4_1CILi1EEESB_SB_EEEEENS5_IJNSA_ILi64EEESE_NSA_ILi128EEEEEENS_12float_e5m2_tENS5_IJlSB_lEEESH_SI_NS4_8TiledMMAINS4_8MMA_AtomIJNS4_10MMA_TraitsINS4_19SM100_MMA_F8F6F4_SSEJSH_SH_fSE_SE_NS4_17integral_constantINS4_4UMMA5MajorELSP_0EEESQ_NSN_INSO_7ScaleInELSR_0EEESS_EEEEEENS4_6LayoutISC_NS5_IJNSA_ILi0EEESW_SW_EEEEENS5_IJNS4_10UnderscoreESZ_SZ_EEEEENS4_13SM90_TMA_LOADENS4_14ComposedLayoutINS4_7SwizzleILi3ELi4ELi3EEENS4_18smem_ptr_flag_bitsILi8EEENSV_INS5_IJNSA_ILi8EEESF_EEENS5_IJSF_SB_EEEEEEEvNS4_8identityES12_S1C_vS1D_EENS_8epilogue10collective18CollectiveEpilogueINS1F_23Sm100TmaWarpSpecializedILi1ELi1ELi32ELb0ELb0EEEJSG_NS5_IJNSV_ISE_SB_EES1K_EEESH_SI_SH_SI_NS1F_6fusion15FusionCallbacksIS1J_NS1M_17LinearCombinationISH_fSH_fLNS_15FloatRoundStyleE2EEESG_S1L_JEEENS4_5SM1004TMEM4LOAD26SM100_TMEM_LOAD_16dp32b32xES12_NS13_INS14_ILi2ELi4ELi3EEES17_NSV_INS5_IJS18_SE_EEENS5_IJSE_SB_EEEEEEENS4_39AutoVectorizingCopyWithAssumedAlignmentILi128EEENS4_14SM90_TMA_STOREES20_S22_S22_EEEvvEEEEvNT_6ParamsE) ;  /* 0xffffff9402387950 */ /* 0x000fea0003c3ffff */
        .weak           $__internal_1_$__cuda_sm10x_tcgen05_guardrail_trap_phase_invalid_during_alloc
        .type           $__internal_1_$__cuda_sm10x_tcgen05_guardrail_trap_phase_invalid_during_alloc,@function
        .size           $__internal_1_$__cuda_sm10x_tcgen05_guardrail_trap_phase_invalid_during_alloc,($__internal_2_$__cuda_sm10x_tcgen05_guardrail_trap_unallocated_columns_being_dealloced - $__internal_1_$__cuda_sm10x_tcgen05_guardrail_trap_phase_invalid_during_alloc)
$__internal_1_$__cuda_sm10x_tcgen05_guardrail_trap_phase_invalid_during_alloc:
[----:B------:R-:W-:Y:S05]  /*6b20*/  BPT.TRAP 0x1 ;  /* 0x000000040000795c */ /* 0x000fea0000300000 */
[----:B------:R-:W-:-:S04]  /*6b30*/  MOV R3, 0x0 ;  /* 0x0000000000037802 */ /* 0x000fc80000000f00 */
[----:B------:R-:W-:Y:S05]  /*6b40*/  RET.REL.NODEC R2 `(_ZN7cutlass13device_kernelINS_4gemm6kernel13GemmUniversalIN4cute5tupleIJiiiiEEENS1_10collective13CollectiveMmaINS1_35MainloopSm100TmaUmmaWarpSpecializedILi5ELi2ELi4ENS5_IJNS4_1CILi1EEESB_SB_EEEEENS5_IJNSA_ILi64EEESE_NSA_ILi128EEEEEENS_12float_e5m2_tENS5_IJlSB_lEEESH_SI_NS4_8TiledMMAINS4_8MMA_AtomIJNS4_10MMA_TraitsINS4_19SM100_MMA_F8F6F4_SSEJSH_SH_fSE_SE_NS4_17integral_constantINS4_4UMMA5MajorELSP_0EEESQ_NSN_INSO_7ScaleInELSR_0EEESS_EEEEEENS4_6LayoutISC_NS5_IJNSA_ILi0EEESW_SW_EEEEENS5_IJNS4_10UnderscoreESZ_SZ_EEEEENS4_13SM90_TMA_LOADENS4_14ComposedLayoutINS4_7SwizzleILi3ELi4ELi3EEENS4_18smem_ptr_flag_bitsILi8EEENSV_INS5_IJNSA_ILi8EEESF_EEENS5_IJSF_SB_EEEEEEEvNS4_8identityES12_S1C_vS1D_EENS_8epilogue10collective18CollectiveEpilogueINS1F_23Sm100TmaWarpSpecializedILi1ELi1ELi32ELb0ELb0EEEJSG_NS5_IJNSV_ISE_SB_EES1K_EEESH_SI_SH_SI_NS1F_6fusion15FusionCallbacksIS1J_NS1M_17LinearCombinationISH_fSH_fLNS_15FloatRoundStyleE2EEESG_S1L_JEEENS4_5SM1004TMEM4LOAD26SM100_TMEM_LOAD_16dp32b32xES12_NS13_INS14_ILi2ELi4ELi3EEES17_NSV_INS5_IJS18_SE_EEENS5_IJSE_SB_EEEEEEENS4_39AutoVectorizingCopyWithAssumedAlignmentILi128EEENS4_14SM90_TMA_STOREES20_S22_S22_EEEvvEEEEvNT_6ParamsE) ;  /* 0xffffff94022c7950 */ /* 0x000fea0003c3ffff */
        .weak           $__internal_2_$__cuda_sm10x_tcgen05_guardrail_trap_unallocated_columns_being_dealloced
        .type           $__internal_2_$__cuda_sm10x_tcgen05_guardrail_trap_unallocated_columns_being_dealloced,@function
        .size           $__internal_2_$__cuda_sm10x_tcgen05_guardrail_trap_unallocated_columns_being_dealloced,(.L_x_131 - $__internal_2_$__cuda_sm10x_tcgen05_guardrail_trap_unallocated_columns_being_dealloced)
$__internal_2_$__cuda_sm10x_tcgen05_guardrail_trap_unallocated_columns_being_dealloced:
[----:B------:R-:W-:Y:S05]  /*6b50*/  BPT.TRAP 0x1 ;  /* 0x000000040000795c */ /* 0x000fea0000300000 */
[----:B------:R-:W-:-:S04]  /*6b60*/  HFMA2 R3, -RZ, RZ, 0, 0 ;  /* 0x00000000ff037431 */ /* 0x000fc800000001ff */
[----:B------:R-:W-:Y:S05]  /*6b70*/  RET.REL.NODEC R2 `(_ZN7cutlass13device_kernelINS_4gemm6kernel13GemmUniversalIN4cute5tupleIJiiiiEEENS1_10collective13CollectiveMmaINS1_35MainloopSm100TmaUmmaWarpSpecializedILi5ELi2ELi4ENS5_IJNS4_1CILi1EEESB_SB_EEEEENS5_IJNSA_ILi64EEESE_NSA_ILi128EEEEEENS_12float_e5m2_tENS5_IJlSB_lEEESH_SI_NS4_8TiledMMAINS4_8MMA_AtomIJNS4_10MMA_TraitsINS4_19SM100_MMA_F8F6F4_SSEJSH_SH_fSE_SE_NS4_17integral_constantINS4_4UMMA5MajorELSP_0EEESQ_NSN_INSO_7ScaleInELSR_0EEESS_EEEEEENS4_6LayoutISC_NS5_IJNSA_ILi0EEESW_SW_EEEEENS5_IJNS4_10UnderscoreESZ_SZ_EEEEENS4_13SM90_TMA_LOADENS4_14ComposedLayoutINS4_7SwizzleILi3ELi4ELi3EEENS4_18smem_ptr_flag_bitsILi8EEENSV_INS5_IJNSA_ILi8EEESF_EEENS5_IJSF_SB_EEEEEEEvNS4_8identityES12_S1C_vS1D_EENS_8epilogue10collective18CollectiveEpilogueINS1F_23Sm100TmaWarpSpecializedILi1ELi1ELi32ELb0ELb0EEEJSG_NS5_IJNSV_ISE_SB_EES1K_EEESH_SI_SH_SI_NS1F_6fusion15FusionCallbacksIS1J_NS1M_17LinearCombinationISH_fSH_fLNS_15FloatRoundStyleE2EEESG_S1L_JEEENS4_5SM1004TMEM4LOAD26SM100_TMEM_LOAD_16dp32b32xES12_NS13_INS14_ILi2ELi4ELi3EEES17_NSV_INS5_IJS18_SE_EEENS5_IJSE_SB_EEEEEEENS4_39AutoVectorizingCopyWithAssumedAlignmentILi128EEENS4_14SM90_TMA_STOREES20_S22_S22_EEEvvEEEEvNT_6ParamsE) ;  /* 0xffffff9402207950 */ /* 0x000fea0003c3ffff */
.L_x_130:
[----:B------:R-:W-:-:S00]  /*6b80*/  BRA `(.L_x_130) ;  /* 0xfffffffc00fc7947 */ /* 0x000fc0000383ffff */
[----:B------:R-:W-:-:S00]  /*6b90*/  NOP ;  /* 0x0000000000007918 */ /* 0x000fc00000000000 */
        /* <DEDUP_REMOVED lines=14> */
.L_x_131:


//--------------------- .nv.global.init           --------------------------
	.section	.nv.global.init,"aw",@progbits
.nv.global.init:
	.type		$str$27,@object
	.size		$str$27,($str$28 - $str$27)
$str$27:
        /*0000*/ 	.byte	0x28, 0x61, 0x64, 0x64, 0x72, 0x65, 0x73, 0x73, 0x20, 0x26, 0x20, 0x6d, 0x61, 0x73, 0x6b, 0x29
        /*0010*/ 	.byte	0x20, 0x3d, 0x3d, 0x20, 0x30, 0x00
	.type		$str$28,@object
	.size		$str$28,($str$26 - $str$28)
$str$28:
        /*0016*/ 	.byte	0x2f, 0x74, 0x6d, 0x70, 0x2f, 0x63, 0x75, 0x74, 0x6c, 0x61, 0x73, 0x73, 0x5f, 0x73, 0x77, 0x65
        /*0026*/ 	.byte	0x65, 0x70, 0x5f, 0x73, 0x72, 0x63, 0x2f, 0x69, 0x6e, 0x63, 0x6c, 0x75, 0x64, 0x65, 0x2f, 0x63
        /*0036*/ 	.byte	0x75, 0x74, 0x65, 0x2f, 0x70, 0x6f, 0x69, 0x6e, 0x74, 0x65, 0x72, 0x5f, 0x66, 0x6c, 0x61, 0x67
        /*0046*/ 	.byte	0x67, 0x65, 0x64, 0x2e, 0x68, 0x70, 0x70, 0x00
	.type		$str$26,@object
	.size		$str$26,($str$25 - $str$26)
$str$26:
        /*004e*/ 	.byte	0x2f, 0x74, 0x6d, 0x70, 0x2f, 0x63, 0x75, 0x74, 0x6c, 0x61, 0x73, 0x73, 0x5f, 0x73, 0x77, 0x65
        /*005e*/ 	.byte	0x65, 0x70, 0x5f, 0x73, 0x72, 0x63, 0x2f, 0x69, 0x6e, 0x63, 0x6c, 0x75, 0x64, 0x65, 0x2f, 0x63
        /*006e*/ 	.byte	0x75, 0x74, 0x65, 0x2f, 0x61, 0x74, 0x6f, 0x6d, 0x2f, 0x63, 0x6f, 0x70, 0x79, 0x5f, 0x74, 0x72
        /*007e*/ 	.byte	0x61, 0x69, 0x74, 0x73, 0x5f, 0x73, 0x6d, 0x31, 0x30, 0x30, 0x2e, 0x68, 0x70, 0x70, 0x00
	.type		$str$25,@object
	.size		$str$25,(__unnamed_1 - $str$25)
$str$25:
        /*008d*/ 	.byte	0x28, 0x28, 0x75, 0x69, 0x6e, 0x74, 0x33, 0x32, 0x5f, 0x74, 0x28, 0x74, 0x68, 0x72, 0x65, 0x61
        /*009d*/ 	.byte	0x64, 0x49, 0x64, 0x78, 0x2e, 0x78, 0x29, 0x20, 0x2f, 0x20, 0x33, 0x32, 0x29, 0x20, 0x25, 0x20
        /*00ad*/ 	.byte	0x34, 0x29, 0x20, 0x3d, 0x3d, 0x20, 0x28, 0x28, 0x28, 0x74, 0x6d, 0x65, 0x6d, 0x5f, 0x61, 0x64
        /*00bd*/ 	.byte	0x64, 0x72, 0x20, 0x3e, 0x3e, 0x20, 0x31, 0x36, 0x29, 0x20, 0x2f, 0x20, 0x33, 0x32, 0x29, 0x20
        /*00cd*/ 	.byte	0x25, 0x20, 0x34, 0x29, 0x00
	.type		__unnamed_1,@object
	.size		__unnamed_1,(__unnamed_2 - __unnamed_1)
__unnamed_1:
        /*00d2*/ 	.byte	0x61, 0x75, 0x74, 0x6f, 0x20, 0x63, 0x75, 0x74, 0x65, 0x3a, 0x3a, 0x61, 0x73, 0x5f, 0x70, 0x6f
        /* <DEDUP_REMOVED lines=24> */
        /*0262*/ 	.byte	0x3c, 0x34, 0x30, 0x39, 0x36, 0x3e, 0x3e, 0x3e, 0x3e, 0x5d, 0x00
	.type		__unnamed_2,@object
	.size		__unnamed_2,(.L_2 - __unnamed_2)
__unnamed_2:
        /* <DEDUP_REMOVED lines=40> */
        /*04ed*/ 	.byte	0x74, 0x65, 0x3a, 0x3a, 0x43, 0x3c, 0x30, 0x3e, 0x3e, 0x3e, 0x3e, 0x5d, 0x00
.L_2:


//--------------------- .nv.shared._ZN7cutlass13device_kernelINS_4gemm6kernel13GemmUniversalIN4cute5tupleIJiiiiEEENS1_10collective13CollectiveMmaINS1_35MainloopSm100TmaUmmaWarpSpecializedILi5ELi2ELi4ENS5_IJNS4_1CILi1EEESB_SB_EEEEENS5_IJNSA_ILi64EEESE_NSA_ILi128EEEEEENS_12float_e5m2_tENS5_IJlSB_lEEESH_SI_NS4_8TiledMMAINS4_8MMA_AtomIJNS4_10MMA_TraitsINS4_19SM100_MMA_F8F6F4_SSEJSH_SH_fSE_SE_NS4_17integral_constantINS4_4UMMA5MajorELSP_0EEESQ_NSN_INSO_7ScaleInELSR_0EEESS_EEEEEENS4_6LayoutISC_NS5_IJNSA_ILi0EEESW_SW_EEEEENS5_IJNS4_10UnderscoreESZ_SZ_EEEEENS4_13SM90_TMA_LOADENS4_14ComposedLayoutINS4_7SwizzleILi3ELi4ELi3EEENS4_18smem_ptr_flag_bitsILi8EEENSV_INS5_IJNSA_ILi8EEESF_EEENS5_IJSF_SB_EEEEEEEvNS4_8identityES12_S1C_vS1D_EENS_8epilogue10collective18CollectiveEpilogueINS1F_23Sm100TmaWarpSpecializedILi1ELi1ELi32ELb0ELb0EEEJSG_NS5_IJNSV_ISE_SB_EES1K_EEESH_SI_SH_SI_NS1F_6fusion15FusionCallbacksIS1J_NS1M_17LinearCombinationISH_fSH_fLNS_15FloatRoundStyleE2EEESG_S1L_JEEENS4_5SM1004TMEM4LOAD26SM100_TMEM_LOAD_16dp32b32xES12_NS13_INS14_ILi2ELi4ELi3EEES17_NSV_INS5_IJS18_SE_EEENS5_IJSE_SB_EEEEEEENS4_39AutoVectorizingCopyWithAssumedAlignmentILi128EEENS4_14SM90_TMA_STOREES20_S22_S22_EEEvvEEEEvNT_6ParamsE --------------------------
	.section	.nv.shared._ZN7cutlass13device_kernelINS_4gemm6kernel13GemmUniversalIN4cute5tupleIJiiiiEEENS1_10collective13CollectiveMmaINS1_35MainloopSm100TmaUmmaWarpSpecializedILi5ELi2ELi4ENS5_IJNS4_1CILi1EEESB_SB_EEEEENS5_IJNSA_ILi64EEESE_NSA_ILi128EEEEEENS_12float_e5m2_tENS5_IJlSB_lEEESH_SI_NS4_8TiledMMAINS4_8MMA_AtomIJNS4_10MMA_TraitsINS4_19SM100_MMA_F8F6F4_SSEJSH_SH_fSE_SE_NS4_17integral_constantINS4_4UMMA5MajorELSP_0EEESQ_NSN_INSO_7ScaleInELSR_0EEESS_EEEEEENS4_6LayoutISC_NS5_IJNSA_ILi0EEESW_SW_EEEEENS5_IJNS4_10UnderscoreESZ_SZ_EEEEENS4_13SM90_TMA_LOADENS4_14ComposedLayoutINS4_7SwizzleILi3ELi4ELi3EEENS4_18smem_ptr_flag_bitsILi8EEENSV_INS5_IJNSA_ILi8EEESF_EEENS5_IJSF_SB_EEEEEEEvNS4_8identityES12_S1C_vS1D_EENS_8epilogue10collective18CollectiveEpilogueINS1F_23Sm100TmaWarpSpecializedILi1ELi1ELi32ELb0ELb0EEEJSG_NS5_IJNSV_ISE_SB_EES1K_EEESH_SI_SH_SI_NS1F_6fusion15FusionCallbacksIS1J_NS1M_17LinearCombinationISH_fSH_fLNS_15FloatRoundStyleE2EEESG_S1L_JEEENS4_5SM1004TMEM4LOAD26SM100_TMEM_LOAD_16dp32b32xES12_NS13_INS14_ILi2ELi4ELi3EEES17_NSV_INS5_IJS18_SE_EEENS5_IJSE_SB_EEEEEEENS4_39AutoVectorizingCopyWithAssumedAlignmentILi128EEENS4_14SM90_TMA_STOREES20_S22_S22_EEEvvEEEEvNT_6ParamsE,"aw",@nobits
	.sectionflags	@""
	.align	16
	.zero		1024


//--------------------- .nv.shared.reserved.0     --------------------------
	.section	.nv.shared.reserved.0,"aw",@nobits
	.weak		__nv_reservedSMEM_offset_0_alias
	.size		__nv_reservedSMEM_offset_0_alias, 0, 64
	.other		__nv_reservedSMEM_offset_0_alias,@"STO_CUDA_RESERVED_SHARED STV_DEFAULT"
__nv_reservedSMEM_offset_0_alias:
	.zero		0
.nv.shared.reserved.0:
	.zero		64
	.weak		__nv_reservedSMEM_tcgen05_partition
	.type		__nv_reservedSMEM_tcgen05_partition,@object
	.size		__nv_reservedSMEM_tcgen05_partition,(.L_0 - __nv_reservedSMEM_tcgen05_partition)
__nv_reservedSMEM_tcgen05_partition:
	.zero		32
.L_0:


//--------------------- .nv.global                --------------------------
	.section	.nv.global,"aw",@nobits
.nv.global:
	.type		_ZN39_INTERNAL_fde60d83_4_k_cu_60a5afc2_84324cute1_E,@object
	.size		_ZN39_INTERNAL_fde60d83_4_k_cu_60a5afc2_84324cute1_E,(_ZN39_INTERNAL_fde60d83_4_k_cu_60a5afc2_84324cuda3std3__45__cpo6cbeginE - _ZN39_INTERNAL_fde60d83_4_k_cu_60a5afc2_84324cute1_E)
_ZN39_INTERNAL_fde60d83_4_k_cu_60a5afc2_84324cute1_E:
	.zero		1
	.type		_ZN39_INTERNAL_fde60d83_4_k_cu_60a5afc2_84324cuda3std3__45__cpo6cbeginE,@object
	.size		_ZN39_INTERNAL_fde60d83_4_k_cu_60a5afc2_84324cuda3std3__45__cpo6cbeginE,(_ZN39_INTERNAL_fde60d83_4_k_cu_60a5afc2_84324cuda3std3__48in_placeE - _ZN39_INTERNAL_fde60d83_4_k_cu_60a5afc2_84324cuda3std3__45__cpo6cbeginE)
_ZN39_INTERNAL_fde60d83_4_k_cu_60a5afc2_84324cuda3std3__45__cpo6cbeginE:
	.zero		1
	.type		_ZN39_INTERNAL_fde60d83_4_k_cu_60a5afc2_84324cuda3std3__48in_placeE,@object
	.size		_ZN39_INTERNAL_fde60d83_4_k_cu_60a5afc2_84324cuda3std3__48in_placeE,(_ZN39_INTERNAL_fde60d83_4_k_cu_60a5afc2_84324cuda3std6ranges3__45__cpo9iter_moveE - _ZN39_INTERNAL_fde60d83_4_k_cu_60a5afc2_84324cuda3std3__48in_placeE)
_ZN39_INTERNAL_fde60d83_4_k_cu_60a5afc2_84324cuda3std3__48in_placeE:
	.zero		1
	.type		_ZN39_INTERNAL_fde60d83_4_k_cu_60a5afc2_84324cuda3std6ranges3__45__cpo9iter_moveE,@object
	.size		_ZN39_INTERNAL_fde60d83_4_k_cu_60a5afc2_84324cuda3std6ranges3__45__cpo9iter_moveE,(_ZN39_INTERNAL_fde60d83_4_k_cu_60a5afc2_84324cuda3std3__45__cpo5beginE - _ZN39_INTERNAL_fde60d83_4_k_cu_60a5afc2_84324cuda3std6ranges3__45__cpo9iter_moveE)
_ZN39_INTERNAL_fde60d83_4_k_cu_60a5afc2_84324cuda3std6ranges3__45__cpo9iter_moveE:
	.zero		1
	.type		_ZN39_INTERNAL_fde60d83_4_k_cu_60a5afc2_84324cuda3std3__45__cpo5beginE,@object
	.size		_ZN39_INTERNAL_fde60d83_4_k_cu_60a5afc2_84324cuda3std3__45__cpo5beginE,(_ZN39_INTERNAL_fde60d83_4_k_cu_60a5afc2_84324cuda3std3__441_GLOBAL__N__fde60d83_4_k_cu_60a5afc2_84326ignoreE - _ZN39_INTERNAL_fde60d83_4_k_cu_60a5afc2_84324cuda3std3__45__cpo5beginE)
_ZN39_INTERNAL_fde60d83_4_k_cu_60a5afc2_84324cuda3std3__45__cpo5beginE:
	.zero		1
	.type		_ZN39_INTERNAL_fde60d83_4_k_cu_60a5afc2_84324cuda3std3__441_GLOBAL__N__fde60d83_4_k_cu_60a5afc2_84326ignoreE,@object
	.size		_ZN39_INTERNAL_fde60d83_4_k_cu_60a5afc2_84324cuda3std3__441_GLOBAL__N__fde60d83_4_k_cu_60a5afc2_84326ignoreE,(_ZN39_INTERNAL_fde60d83_4_k_cu_60a5afc2_84324cute7productE - _ZN39_INTERNAL_fde60d83_4_k_cu_60a5afc2_84324cuda3std3__441_GLOBAL__N__fde60d83_4_k_cu_60a5afc2_84326ignoreE)
_ZN39_INTERNAL_fde60d83_4_k_cu_60a5afc2_84324cuda3std3__441_GLOBAL__N__fde60d83_4_k_cu_60a5afc2_84326ignoreE:
	.zero		1
	.type		_ZN39_INTERNAL_fde60d83_4_k_cu_60a5afc2_84324cute7productE,@object
	.size		_ZN39_INTERNAL_fde60d83_4_k_cu_60a5afc2_84324cute7productE,(_ZN39_INTERNAL_fde60d83_4_k_cu_60a5afc2_84324cuda3std3__45__cpo3endE - _ZN39_INTERNAL_fde60d83_4_k_cu_60a5afc2_84324cute7productE)
_ZN39_INTERNAL_fde60d83_4_k_cu_60a5afc2_84324cute7productE:
	.zero		1
	.type		_ZN39_INTERNAL_fde60d83_4_k_cu_60a5afc2_84324cuda3std3__45__cpo3endE,@object
	.size		_ZN39_INTERNAL_fde60d83_4_k_cu_60a5afc2_84324cuda3std3__45__cpo3endE,(_ZN39_INTERNAL_fde60d83_4_k_cu_60a5afc2_84324cuda3std3__419piecewise_constructE - _ZN39_INTERNAL_fde60d83_4_k_cu_60a5afc2_84324cuda3std3__45__cpo3endE)
_ZN39_INTERNAL_fde60d83_4_k_cu_60a5afc2_84324cuda3std3__45__cpo3endE:
	.zero		1
	.type		_ZN39_INTERNAL_fde60d83_4_k_cu_60a5afc2_84324cuda3std3__419piecewise_constructE,@object
	.size		_ZN39_INTERNAL_fde60d83_4_k_cu_60a5afc2_84324cuda3std3__419piecewise_constructE,(_ZN39_INTERNAL_fde60d83_4_k_cu_60a5afc2_84324cuda3std3__45__cpo4cendE - _ZN39_INTERNAL_fde60d83_4_k_cu_60a5afc2_84324cuda3std3__419piecewise_constructE)
_ZN39_INTERNAL_fde60d83_4_k_cu_60a5afc2_84324cuda3std3__419piecewise_constructE:
	.zero		1
	.type		_ZN39_INTERNAL_fde60d83_4_k_cu_60a5afc2_84324cuda3std3__45__cpo4cendE,@object
	.size		_ZN39_INTERNAL_fde60d83_4_k_cu_60a5afc2_84324cuda3std3__45__cpo4cendE,(_ZN39_INTERNAL_fde60d83_4_k_cu_60a5afc2_84324cuda3std6ranges3__45__cpo4swapE - _ZN39_INTERNAL_fde60d83_4_k_cu_60a5afc2_84324cuda3std3__45__cpo4cendE)
_ZN39_INTERNAL_fde60d83_4_k_cu_60a5afc2_84324cuda3std3__45__cpo4cendE:
	.zero		1
	.type		_ZN39_INTERNAL_fde60d83_4_k_cu_60a5afc2_84324cuda3std6ranges3__45__cpo4swapE,@object
	.size		_ZN39_INTERNAL_fde60d83_4_k_cu_60a5afc2_84324cuda3std6ranges3__45__cpo4swapE,(.L_10 - _ZN39_INTERNAL_fde60d83_4_k_cu_60a5afc2_84324cuda3std6ranges3__45__cpo4swapE)
_ZN39_INTERNAL_fde60d83_4_k_cu_60a5afc2_84324cuda3std6ranges3__45__cpo4swapE:
	.zero		1
.L_10:


//--------------------- .nv.constant0._ZN7cutlass13device_kernelINS_4gemm6kernel13GemmUniversalIN4cute5tupleIJiiiiEEENS1_10collective13CollectiveMmaINS1_35MainloopSm100TmaUmmaWarpSpecializedILi5ELi2ELi4ENS5_IJNS4_1CILi1EEESB_SB_EEEEENS5_IJNSA_ILi64EEESE_NSA_ILi128EEEEEENS_12float_e5m2_tENS5_IJlSB_lEEESH_SI_NS4_8TiledMMAINS4_8MMA_AtomIJNS4_10MMA_TraitsINS4_19SM100_MMA_F8F6F4_SSEJSH_SH_fSE_SE_NS4_17integral_constantINS4_4UMMA5MajorELSP_0EEESQ_NSN_INSO_7ScaleInELSR_0EEESS_EEEEEENS4_6LayoutISC_NS5_IJNSA_ILi0EEESW_SW_EEEEENS5_IJNS4_10UnderscoreESZ_SZ_EEEEENS4_13SM90_TMA_LOADENS4_14ComposedLayoutINS4_7SwizzleILi3ELi4ELi3EEENS4_18smem_ptr_flag_bitsILi8EEENSV_INS5_IJNSA_ILi8EEESF_EEENS5_IJSF_SB_EEEEEEEvNS4_8identityES12_S1C_vS1D_EENS_8epilogue10collective18CollectiveEpilogueINS1F_23Sm100TmaWarpSpecializedILi1ELi1ELi32ELb0ELb0EEEJSG_NS5_IJNSV_ISE_SB_EES1K_EEESH_SI_SH_SI_NS1F_6fusion15FusionCallbacksIS1J_NS1M_17LinearCombinationISH_fSH_fLNS_15FloatRoundStyleE2EEESG_S1L_JEEENS4_5SM1004TMEM4LOAD26SM100_TMEM_LOAD_16dp32b32xES12_NS13_INS14_ILi2ELi4ELi3EEES17_NSV_INS5_IJS18_SE_EEENS5_IJSE_SB_EEEEEEENS4_39AutoVectorizingCopyWithAssumedAlignmentILi128EEENS4_14SM90_TMA_STOREES20_S22_S22_EEEvvEEEEvNT_6ParamsE --------------------------
	.section	.nv.constant0._ZN7cutlass13device_kernelINS_4gemm6kernel13GemmUniversalIN4cute5tupleIJiiiiEEENS1_10collective13CollectiveMmaINS1_35MainloopSm100TmaUmmaWarpSpecializedILi5ELi2ELi4ENS5_IJNS4_1CILi1EEESB_SB_EEEEENS5_IJNSA_ILi64EEESE_NSA_ILi128EEEEEENS_12float_e5m2_tENS5_IJlSB_lEEESH_SI_NS4_8TiledMMAINS4_8MMA_AtomIJNS4_10MMA_TraitsINS4_19SM100_MMA_F8F6F4_SSEJSH_SH_fSE_SE_NS4_17integral_constantINS4_4UMMA5MajorELSP_0EEESQ_NSN_INSO_7ScaleInELSR_0EEESS_EEEEEENS4_6LayoutISC_NS5_IJNSA_ILi0EEESW_SW_EEEEENS5_IJNS4_10UnderscoreESZ_SZ_EEEEENS4_13SM90_TMA_LOADENS4_14ComposedLayoutINS4_7SwizzleILi3ELi4ELi3EEENS4_18smem_ptr_flag_bitsILi8EEENSV_INS5_IJNSA_ILi8EEESF_EEENS5_IJSF_SB_EEEEEEEvNS4_8identityES12_S1C_vS1D_EENS_8epilogue10collective18CollectiveEpilogueINS1F_23Sm100TmaWarpSpecializedILi1ELi1ELi32ELb0ELb0EEEJSG_NS5_IJNSV_ISE_SB_EES1K_EEESH_SI_SH_SI_NS1F_6fusion15FusionCallbacksIS1J_NS1M_17LinearCombinationISH_fSH_fLNS_15FloatRoundStyleE2EEESG_S1L_JEEENS4_5SM1004TMEM4LOAD26SM100_TMEM_LOAD_16dp32b32xES12_NS13_INS14_ILi2ELi4ELi3EEES17_NSV_INS5_IJS18_SE_EEENS5_IJSE_SB_EEEEEEENS4_39AutoVectorizingCopyWithAssumedAlignmentILi128EEENS4_14SM90_TMA_STOREES20_S22_S22_EEEvvEEEEvNT_6ParamsE,"a",@progbits
	.sectionflags	@""
	.align	4
.nv.constant0._ZN7cutlass13device_kernelINS_4gemm6kernel13GemmUniversalIN4cute5tupleIJiiiiEEENS1_10collective13CollectiveMmaINS1_35MainloopSm100TmaUmmaWarpSpecializedILi5ELi2ELi4ENS5_IJNS4_1CILi1EEESB_SB_EEEEENS5_IJNSA_ILi64EEESE_NSA_ILi128EEEEEENS_12float_e5m2_tENS5_IJlSB_lEEESH_SI_NS4_8TiledMMAINS4_8MMA_AtomIJNS4_10MMA_TraitsINS4_19SM100_MMA_F8F6F4_SSEJSH_SH_fSE_SE_NS4_17integral_constantINS4_4UMMA5MajorELSP_0EEESQ_NSN_INSO_7ScaleInELSR_0EEESS_EEEEEENS4_6LayoutISC_NS5_IJNSA_ILi0EEESW_SW_EEEEENS5_IJNS4_10UnderscoreESZ_SZ_EEEEENS4_13SM90_TMA_LOADENS4_14ComposedLayoutINS4_7SwizzleILi3ELi4ELi3EEENS4_18smem_ptr_flag_bitsILi8EEENSV_INS5_IJNSA_ILi8EEESF_EEENS5_IJSF_SB_EEEEEEEvNS4_8identityES12_S1C_vS1D_EENS_8epilogue10collective18CollectiveEpilogueINS1F_23Sm100TmaWarpSpecializedILi1ELi1ELi32ELb0ELb0EEEJSG_NS5_IJNSV_ISE_SB_EES1K_EEESH_SI_SH_SI_NS1F_6fusion15FusionCallbacksIS1J_NS1M_17LinearCombinationISH_fSH_fLNS_15FloatRoundStyleE2EEESG_S1L_JEEENS4_5SM1004TMEM4LOAD26SM100_TMEM_LOAD_16dp32b32xES12_NS13_INS14_ILi2ELi4ELi3EEES17_NSV_INS5_IJS18_SE_EEENS5_IJSE_SB_EEEEEEENS4_39AutoVectorizingCopyWithAssumedAlignmentILi128EEENS4_14SM90_TMA_STOREES20_S22_S22_EEEvvEEEEvNT_6ParamsE:
	.zero		2944


//--------------------- SYMBOLS --------------------------

	.type		.nv.reservedSmem.offset0,@object
	.size		.nv.reservedSmem.offset0,0x4
	.type		.nv.reservedSmem.cap,@object
	.size		.nv.reservedSmem.cap,0x4
	.type		__assertfail,@function
